	.target	sm_90a

	.elftype	@"ET_EXEC"


//--------------------- .note.nv.tkinfo           --------------------------
	.section	.note.nv.tkinfo,"",@"SHT_NOTE"
	.sectionflags	@"SHF_NOTE_NV_TKINFO"
	.tkinfo
        /*0018*/ 	.word	0x00000002
        /*0030*/ 	.string	""
        /*0030*/ 	.string	"ptxas"
        /*0030*/ 	.string	"Cuda compilation tools, release 13.0, V13.0.88"
        /*0030*/ 	.string	"Build cuda_13.0.r13.0/compiler.36424714_0"
        /*0030*/ 	.string	"-arch sm_90a -m 64 "



//--------------------- .note.nv.cuinfo           --------------------------
	.section	.note.nv.cuinfo,"",@"SHT_NOTE"
	.sectionflags	@"SHF_NOTE_NV_CUINFO"
        /*0018*/ 	.short	0x0002
        /*001a*/ 	.short	0x005a
        /*001c*/ 	.short	0x0082
	.zero		2


//--------------------- .nv.info                  --------------------------
	.section	.nv.info,"",@"SHT_CUDA_INFO"
	.align	4


	//----- nvinfo : EIATTR_REGCOUNT
	.align		4
        /*0000*/ 	.byte	0x04, 0x2f
        /*0002*/ 	.short	(.L_12 - .L_11)
	.align		4
.L_11:
        /*0004*/ 	.word	index@(_ZN7cutlass13device_kernelINS_4gemm6kernel13GemmUniversalIN4cute5tupleIJiiiiEEENS1_10collective13CollectiveMmaINS1_37MainloopSm90TmaGmmaWarpSpecializedFP8ILi14ENS5_IJNS4_1CILi1EEESB_SB_EEENS1_32KernelTmaWarpSpecializedPingpongEEENS5_IJNSA_ILi64EEESF_NSA_ILi128EEEEEENS_12float_e4m3_tENS5_IJlSB_lEEENS_12float_e5m2_tESJ_NS4_8TiledMMAINS4_8MMA_AtomIJNS4_4SM904GMMA30MMA_64x64x32_F32E4M3E5M2_SS_TNILNSO_7ScaleInE1ELSQ_1EEEEEENS4_6LayoutISC_NS5_IJNSA_ILi0EEESU_SU_EEEEENS5_IJNS4_10UnderscoreESX_SX_EEEEENS4_13SM90_TMA_LOADENS4_14ComposedLayoutINS4_7SwizzleILi3ELi4ELi3EEENS4_18smem_ptr_flag_bitsILi8EEENST_INS5_IJNSA_ILi8EEESG_EEENS5_IJSG_SB_EEEEEEEvNS4_8identityES10_S1A_vS1B_EENS_8epilogue10collective6detail29Sm90TmaWarpSpecializedAdapterINS1E_15DefaultEpilogueISI_SJ_SJ_NS1D_6thread17LinearCombinationISI_Li1EffLNS1I_9ScaleType4KindE0ELNS_15FloatRoundStyleE2ESI_EENS1_15EpilogueDefaultEEEEEvvEEEEvNT_6ParamsE)
        /*0008*/ 	.word	0x000000a8


	//----- nvinfo : EIATTR_FRAME_SIZE
	.align		4
.L_12:
        /*000c*/ 	.byte	0x04, 0x11
        /*000e*/ 	.short	(.L_14 - .L_13)
	.align		4
.L_13:
        /*0010*/ 	.word	index@(_ZN7cutlass13device_kernelINS_4gemm6kernel13GemmUniversalIN4cute5tupleIJiiiiEEENS1_10collective13CollectiveMmaINS1_37MainloopSm90TmaGmmaWarpSpecializedFP8ILi14ENS5_IJNS4_1CILi1EEESB_SB_EEENS1_32KernelTmaWarpSpecializedPingpongEEENS5_IJNSA_ILi64EEESF_NSA_ILi128EEEEEENS_12float_e4m3_tENS5_IJlSB_lEEENS_12float_e5m2_tESJ_NS4_8TiledMMAINS4_8MMA_AtomIJNS4_4SM904GMMA30MMA_64x64x32_F32E4M3E5M2_SS_TNILNSO_7ScaleInE1ELSQ_1EEEEEENS4_6LayoutISC_NS5_IJNSA_ILi0EEESU_SU_EEEEENS5_IJNS4_10UnderscoreESX_SX_EEEEENS4_13SM90_TMA_LOADENS4_14ComposedLayoutINS4_7SwizzleILi3ELi4ELi3EEENS4_18smem_ptr_flag_bitsILi8EEENST_INS5_IJNSA_ILi8EEESG_EEENS5_IJSG_SB_EEEEEEEvNS4_8identityES10_S1A_vS1B_EENS_8epilogue10collective6detail29Sm90TmaWarpSpecializedAdapterINS1E_15DefaultEpilogueISI_SJ_SJ_NS1D_6thread17LinearCombinationISI_Li1EffLNS1I_9ScaleType4KindE0ELNS_15FloatRoundStyleE2ESI_EENS1_15EpilogueDefaultEEEEEvvEEEEvNT_6ParamsE)
        /*0014*/ 	.word	0x00000000


	//----- nvinfo : EIATTR_MIN_STACK_SIZE
	.align		4
.L_14:
        /*0018*/ 	.byte	0x04, 0x12
        /*001a*/ 	.short	(.L_16 - .L_15)
	.align		4
.L_15:
        /*001c*/ 	.word	index@(_ZN7cutlass13device_kernelINS_4gemm6kernel13GemmUniversalIN4cute5tupleIJiiiiEEENS1_10collective13CollectiveMmaINS1_37MainloopSm90TmaGmmaWarpSpecializedFP8ILi14ENS5_IJNS4_1CILi1EEESB_SB_EEENS1_32KernelTmaWarpSpecializedPingpongEEENS5_IJNSA_ILi64EEESF_NSA_ILi128EEEEEENS_12float_e4m3_tENS5_IJlSB_lEEENS_12float_e5m2_tESJ_NS4_8TiledMMAINS4_8MMA_AtomIJNS4_4SM904GMMA30MMA_64x64x32_F32E4M3E5M2_SS_TNILNSO_7ScaleInE1ELSQ_1EEEEEENS4_6LayoutISC_NS5_IJNSA_ILi0EEESU_SU_EEEEENS5_IJNS4_10UnderscoreESX_SX_EEEEENS4_13SM90_TMA_LOADENS4_14ComposedLayoutINS4_7SwizzleILi3ELi4ELi3EEENS4_18smem_ptr_flag_bitsILi8EEENST_INS5_IJNSA_ILi8EEESG_EEENS5_IJSG_SB_EEEEEEEvNS4_8identityES10_S1A_vS1B_EENS_8epilogue10collective6detail29Sm90TmaWarpSpecializedAdapterINS1E_15DefaultEpilogueISI_SJ_SJ_NS1D_6thread17LinearCombinationISI_Li1EffLNS1I_9ScaleType4KindE0ELNS_15FloatRoundStyleE2ESI_EENS1_15EpilogueDefaultEEEEEvvEEEEvNT_6ParamsE)
        /*0020*/ 	.word	0x00000000
.L_16:


//--------------------- .nv.compat                --------------------------
	.section	.nv.compat,"",@"SHT_CUDA_COMPAT_INFO"
	.align	4
        /*0000*/ 	.byte	0x02, 0x09, 0x01, 0x00, 0x02, 0x02, 0x04, 0x00, 0x02, 0x05, 0x05, 0x00, 0x03, 0x07, 0x01, 0x01
        /*0010*/ 	.byte	0x02, 0x03, 0x01, 0x00, 0x02, 0x06, 0x01, 0x00, 0x04, 0x0b, 0x08, 0x00, 0x00, 0x00, 0x00, 0x00
        /*0020*/ 	.byte	0x00, 0x00, 0x00, 0x00


//--------------------- .nv.info._ZN7cutlass13device_kernelINS_4gemm6kernel13GemmUniversalIN4cute5tupleIJiiiiEEENS1_10collective13CollectiveMmaINS1_37MainloopSm90TmaGmmaWarpSpecializedFP8ILi14ENS5_IJNS4_1CILi1EEESB_SB_EEENS1_32KernelTmaWarpSpecializedPingpongEEENS5_IJNSA_ILi64EEESF_NSA_ILi128EEEEEENS_12float_e4m3_tENS5_IJlSB_lEEENS_12float_e5m2_tESJ_NS4_8TiledMMAINS4_8MMA_AtomIJNS4_4SM904GMMA30MMA_64x64x32_F32E4M3E5M2_SS_TNILNSO_7ScaleInE1ELSQ_1EEEEEENS4_6LayoutISC_NS5_IJNSA_ILi0EEESU_SU_EEEEENS5_IJNS4_10UnderscoreESX_SX_EEEEENS4_13SM90_TMA_LOADENS4_14ComposedLayoutINS4_7SwizzleILi3ELi4ELi3EEENS4_18smem_ptr_flag_bitsILi8EEENST_INS5_IJNSA_ILi8EEESG_EEENS5_IJSG_SB_EEEEEEEvNS4_8identityES10_S1A_vS1B_EENS_8epilogue10collective6detail29Sm90TmaWarpSpecializedAdapterINS1E_15DefaultEpilogueISI_SJ_SJ_NS1D_6thread17LinearCombinationISI_Li1EffLNS1I_9ScaleType4KindE0ELNS_15FloatRoundStyleE2ESI_EENS1_15EpilogueDefaultEEEEEvvEEEEvNT_6ParamsE --------------------------
	.section	.nv.info._ZN7cutlass13device_kernelINS_4gemm6kernel13GemmUniversalIN4cute5tupleIJiiiiEEENS1_10collective13CollectiveMmaINS1_37MainloopSm90TmaGmmaWarpSpecializedFP8ILi14ENS5_IJNS4_1CILi1EEESB_SB_EEENS1_32KernelTmaWarpSpecializedPingpongEEENS5_IJNSA_ILi64EEESF_NSA_ILi128EEEEEENS_12float_e4m3_tENS5_IJlSB_lEEENS_12float_e5m2_tESJ_NS4_8TiledMMAINS4_8MMA_AtomIJNS4_4SM904GMMA30MMA_64x64x32_F32E4M3E5M2_SS_TNILNSO_7ScaleInE1ELSQ_1EEEEEENS4_6LayoutISC_NS5_IJNSA_ILi0EEESU_SU_EEEEENS5_IJNS4_10UnderscoreESX_SX_EEEEENS4_13SM90_TMA_LOADENS4_14ComposedLayoutINS4_7SwizzleILi3ELi4ELi3EEENS4_18smem_ptr_flag_bitsILi8EEENST_INS5_IJNSA_ILi8EEESG_EEENS5_IJSG_SB_EEEEEEEvNS4_8identityES10_S1A_vS1B_EENS_8epilogue10collective6detail29Sm90TmaWarpSpecializedAdapterINS1E_15DefaultEpilogueISI_SJ_SJ_NS1D_6thread17LinearCombinationISI_Li1EffLNS1I_9ScaleType4KindE0ELNS_15FloatRoundStyleE2ESI_EENS1_15EpilogueDefaultEEEEEvvEEEEvNT_6ParamsE,"",@"SHT_CUDA_INFO"
	.sectionflags	@""
	.align	4


	//----- nvinfo : EIATTR_CUDA_API_VERSION
	.align		4
        /*0000*/ 	.byte	0x04, 0x37
        /*0002*/ 	.short	(.L_18 - .L_17)
.L_17:
        /*0004*/ 	.word	0x00000082


	//----- nvinfo : EIATTR_KPARAM_INFO
	.align		4
.L_18:
        /*0008*/ 	.byte	0x04, 0x17
        /*000a*/ 	.short	(.L_20 - .L_19)
.L_19:
        /*000c*/ 	.word	0x00000000
        /*0010*/ 	.short	0x0000
        /*0012*/ 	.short	0x0070
        /*0014*/ 	.byte	0x00, 0xf0, 0x01, 0x10


	//----- nvinfo : EIATTR_SPARSE_MMA_MASK
	.align		4
.L_20:
        /*0018*/ 	.byte	0x03, 0x50
        /*001a*/ 	.short	0x0000


	//----- nvinfo : EIATTR_MAXREG_COUNT
	.align		4
        /*001c*/ 	.byte	0x03, 0x1b
        /*001e*/ 	.short	0x00a8


	//----- nvinfo : EIATTR_NUM_BARRIERS
	.align		4
        /*0020*/ 	.byte	0x02, 0x4c
        /*0022*/ 	.byte	0x01
	.zero		1


	//----- nvinfo : EIATTR_MERCURY_ISA_VERSION
	.align		4
        /*0024*/ 	.byte	0x03, 0x5f
        /*0026*/ 	.short	0x0101


	//----- nvinfo : EIATTR_INT_WARP_WIDE_INSTR_OFFSETS
	.align		4
        /*0028*/ 	.byte	0x04, 0x31
        /*002a*/ 	.short	(.L_22 - .L_21)


	//   ....[0]....
.L_21:
        /*002c*/ 	.word	0x00000590


	//   ....[1]....
        /*0030*/ 	.word	0x000005b0


	//   ....[2]....
        /*0034*/ 	.word	0x00000630


	//   ....[3]....
        /*0038*/ 	.word	0x00000640


	//   ....[4]....
        /*003c*/ 	.word	0x00000650


	//   ....[5]....
        /*0040*/ 	.word	0x00000670


	//   ....[6]....
        /*0044*/ 	.word	0x000006f0


	//   ....[7]....
        /*0048*/ 	.word	0x00000710


	//----- nvinfo : EIATTR_COOP_GROUP_MASK_REGIDS
	.align		4
.L_22:
        /*004c*/ 	.byte	0x04, 0x29
        /*004e*/ 	.short	(.L_24 - .L_23)


	//   ....[0]....
.L_23:
        /*0050*/ 	.word	0xffffffff


	//   ....[1]....
        /*0054*/ 	.word	0xffffffff


	//   ....[2]....
        /*0058*/ 	.word	0xffffffff


	//   ....[3]....
        /*005c*/ 	.word	0xffffffff


	//   ....[4]....
        /*0060*/ 	.word	0xffffffff


	//   ....[5]....
        /*0064*/ 	.word	0xffffffff


	//----- nvinfo : EIATTR_COOP_GROUP_INSTR_OFFSETS
	.align		4
.L_24:
        /*0068*/ 	.byte	0x04, 0x28
        /*006a*/ 	.short	(.L_26 - .L_25)


	//   ....[0]....
.L_25:
        /*006c*/ 	.word	0x00000060


	//   ....[1]....
        /*0070*/ 	.word	0x00000070


	//   ....[2]....
        /*0074*/ 	.word	0x00000130


	//   ....[3]....
        /*0078*/ 	.word	0x00000430


	//   ....[4]....
        /*007c*/ 	.word	0x00000470


	//   ....[5]....
        /*0080*/ 	.word	0x000004b0


	//----- nvinfo : EIATTR_REG_RECONFIG
	.align		4
.L_26:
        /*0084*/ 	.byte	0x01, 0x54
	.zero		2


	//----- nvinfo : EIATTR_MBARRIER_INSTR_OFFSETS
	.align		4
        /*0088*/ 	.byte	0x04, 0x39
        /*008a*/ 	.short	(.L_28 - .L_27)


	//   ....[0]....
.L_27:
        /*008c*/ 	.word	0x00000250
        /*0090*/ 	.word	0x000000ff
        /*0094*/ 	.word	0x00000000
        /*0098*/ 	.short	0x0100
        /*009a*/ 	.byte	0x08
	.zero		1


	//   ....[1]....
        /*009c*/ 	.word	0x00000260
        /*00a0*/ 	.word	0x000000ff
        /*00a4*/ 	.word	0x00000070
        /*00a8*/ 	.short	0x0100
        /*00aa*/ 	.byte	0x08
	.zero		1


	//   ....[2]....
        /*00ac*/ 	.word	0x00000270
        /*00b0*/ 	.word	0x000000ff
        /*00b4*/ 	.word	0x00000008
        /*00b8*/ 	.short	0x0100
        /*00ba*/ 	.byte	0x08
	.zero		1


	//   ....[3]....
        /*00bc*/ 	.word	0x00000280
        /*00c0*/ 	.word	0x000000ff
        /*00c4*/ 	.word	0x00000078
        /*00c8*/ 	.short	0x0100
        /*00ca*/ 	.byte	0x08
	.zero		1


	//   ....[4]....
        /*00cc*/ 	.word	0x00000290
        /*00d0*/ 	.word	0x000000ff
        /*00d4*/ 	.word	0x00000010
        /*00d8*/ 	.short	0x0100
        /*00da*/ 	.byte	0x08
	.zero		1


	//   ....[5]....
        /*00dc*/ 	.word	0x000002a0
        /*00e0*/ 	.word	0x000000ff
        /*00e4*/ 	.word	0x00000080
        /*00e8*/ 	.short	0x0100
        /*00ea*/ 	.byte	0x08
	.zero		1


	//   ....[6]....
        /*00ec*/ 	.word	0x000002b0
        /*00f0*/ 	.word	0x000000ff
        /*00f4*/ 	.word	0x00000018
        /*00f8*/ 	.short	0x0100
        /*00fa*/ 	.byte	0x08
	.zero		1


	//   ....[7]....
        /*00fc*/ 	.word	0x000002c0
        /*0100*/ 	.word	0x000000ff
        /*0104*/ 	.word	0x00000088
        /*0108*/ 	.short	0x0100
        /*010a*/ 	.byte	0x08
	.zero		1


	//   ....[8]....
        /*010c*/ 	.word	0x000002d0
        /*0110*/ 	.word	0x000000ff
        /*0114*/ 	.word	0x00000020
        /*0118*/ 	.short	0x0100
        /*011a*/ 	.byte	0x08
	.zero		1


	//   ....[9]....
        /*011c*/ 	.word	0x000002e0
        /*0120*/ 	.word	0x000000ff
        /*0124*/ 	.word	0x00000090
        /*0128*/ 	.short	0x0100
        /*012a*/ 	.byte	0x08
	.zero		1


	//   ....[10]....
        /*012c*/ 	.word	0x000002f0
        /*0130*/ 	.word	0x000000ff
        /*0134*/ 	.word	0x00000028
        /*0138*/ 	.short	0x0100
        /*013a*/ 	.byte	0x08
	.zero		1


	//   ....[11]....
        /*013c*/ 	.word	0x00000300
        /*0140*/ 	.word	0x000000ff
        /*0144*/ 	.word	0x00000098
        /*0148*/ 	.short	0x0100
        /*014a*/ 	.byte	0x08
	.zero		1


	//   ....[12]....
        /*014c*/ 	.word	0x00000310
        /*0150*/ 	.word	0x000000ff
        /*0154*/ 	.word	0x00000030
        /*0158*/ 	.short	0x0100
        /*015a*/ 	.byte	0x08
	.zero		1


	//   ....[13]....
        /*015c*/ 	.word	0x00000320
        /*0160*/ 	.word	0x000000ff
        /*0164*/ 	.word	0x000000a0
        /*0168*/ 	.short	0x0100
        /*016a*/ 	.byte	0x08
	.zero		1


	//   ....[14]....
        /*016c*/ 	.word	0x00000330
        /*0170*/ 	.word	0x000000ff
        /*0174*/ 	.word	0x00000038
        /*0178*/ 	.short	0x0100
        /*017a*/ 	.byte	0x08
	.zero		1


	//   ....[15]....
        /*017c*/ 	.word	0x00000340
        /*0180*/ 	.word	0x000000ff
        /*0184*/ 	.word	0x000000a8
        /*0188*/ 	.short	0x0100
        /*018a*/ 	.byte	0x08
	.zero		1


	//   ....[16]....
        /*018c*/ 	.word	0x00000350
        /*0190*/ 	.word	0x000000ff
        /*0194*/ 	.word	0x00000040
        /*0198*/ 	.short	0x0100
        /*019a*/ 	.byte	0x08
	.zero		1


	//   ....[17]....
        /*019c*/ 	.word	0x00000360
        /*01a0*/ 	.word	0x000000ff
        /*01a4*/ 	.word	0x000000b0
        /*01a8*/ 	.short	0x0100
        /*01aa*/ 	.byte	0x08
	.zero		1


	//   ....[18]....
        /*01ac*/ 	.word	0x00000370
        /*01b0*/ 	.word	0x000000ff
        /*01b4*/ 	.word	0x00000048
        /*01b8*/ 	.short	0x0100
        /*01ba*/ 	.byte	0x08
	.zero		1


	//   ....[19]....
        /*01bc*/ 	.word	0x00000380
        /*01c0*/ 	.word	0x000000ff
        /*01c4*/ 	.word	0x000000b8
        /*01c8*/ 	.short	0x0100
        /*01ca*/ 	.byte	0x08
	.zero		1


	//   ....[20]....
        /*01cc*/ 	.word	0x00000390
        /*01d0*/ 	.word	0x000000ff
        /*01d4*/ 	.word	0x00000050
        /*01d8*/ 	.short	0x0100
        /*01da*/ 	.byte	0x08
	.zero		1


	//   ....[21]....
        /*01dc*/ 	.word	0x000003a0
        /*01e0*/ 	.word	0x000000ff
        /*01e4*/ 	.word	0x000000c0
        /*01e8*/ 	.short	0x0100
        /*01ea*/ 	.byte	0x08
	.zero		1


	//   ....[22]....
        /*01ec*/ 	.word	0x000003b0
        /*01f0*/ 	.word	0x000000ff
        /*01f4*/ 	.word	0x00000058
        /*01f8*/ 	.short	0x0100
        /*01fa*/ 	.byte	0x08
	.zero		1


	//   ....[23]....
        /*01fc*/ 	.word	0x000003c0
        /*0200*/ 	.word	0x000000ff
        /*0204*/ 	.word	0x000000c8
        /*0208*/ 	.short	0x0100
        /*020a*/ 	.byte	0x08
	.zero		1


	//   ....[24]....
        /*020c*/ 	.word	0x000003d0
        /*0210*/ 	.word	0x000000ff
        /*0214*/ 	.word	0x00000060
        /*0218*/ 	.short	0x0100
        /*021a*/ 	.byte	0x08
	.zero		1


	//   ....[25]....
        /*021c*/ 	.word	0x000003e0
        /*0220*/ 	.word	0x000000ff
        /*0224*/ 	.word	0x000000d0
        /*0228*/ 	.short	0x0100
        /*022a*/ 	.byte	0x08
	.zero		1


	//   ....[26]....
        /*022c*/ 	.word	0x000003f0
        /*0230*/ 	.word	0x000000ff
        /*0234*/ 	.word	0x00000068
        /*0238*/ 	.short	0x0100
        /*023a*/ 	.byte	0x08
	.zero		1


	//   ....[27]....
        /*023c*/ 	.word	0x00000400
        /*0240*/ 	.word	0x000000ff
        /*0244*/ 	.word	0x000000d8
        /*0248*/ 	.short	0x0100
        /*024a*/ 	.byte	0x08
	.zero		1


	//   ....[28]....
        /*024c*/ 	.word	0x00000740
        /*0250*/ 	.word	0x000000ff
        /*0254*/ 	.word	0x00000110
        /*0258*/ 	.short	0x0100
        /*025a*/ 	.byte	0x08
	.zero		1


	//   ....[29]....
        /*025c*/ 	.word	0x00000790
        /*0260*/ 	.word	0x000000ff
        /*0264*/ 	.word	0x00000118
        /*0268*/ 	.short	0x0100
        /*026a*/ 	.byte	0x08
	.zero		1


	//   ....[30]....
        /*026c*/ 	.word	0x000007b0
        /*0270*/ 	.word	0x000000ff
        /*0274*/ 	.word	0x000000f0
        /*0278*/ 	.short	0x0100
        /*027a*/ 	.byte	0x09
	.zero		1


	//   ....[31]....
        /*027c*/ 	.word	0x000007c0
        /*0280*/ 	.word	0x000000ff
        /*0284*/ 	.word	0x000000f8
        /*0288*/ 	.short	0x0100
        /*028a*/ 	.byte	0x09
	.zero		1


	//   ....[32]....
        /*028c*/ 	.word	0x000007d0
        /*0290*/ 	.word	0x000000ff
        /*0294*/ 	.word	0x00000100
        /*0298*/ 	.short	0x0100
        /*029a*/ 	.byte	0x09
	.zero		1


	//   ....[33]....
        /*029c*/ 	.word	0x000007e0
        /*02a0*/ 	.word	0x000000ff
        /*02a4*/ 	.word	0x00000108
        /*02a8*/ 	.short	0x0100
        /*02aa*/ 	.byte	0x09
	.zero		1


	//   ....[34]....
        /*02ac*/ 	.word	0x00001620
        /*02b0*/ 	.word	0x000000ff
        /*02b4*/ 	.word	0xfffffff8
        /*02b8*/ 	.short	0x010a
        /*02ba*/ 	.byte	0x0b
	.zero		1


	//   ....[35]....
        /*02bc*/ 	.word	0x000018f0
        /*02c0*/ 	.word	0x000000ff
        /*02c4*/ 	.word	0x00000000
        /*02c8*/ 	.short	0x010a
        /*02ca*/ 	.byte	0x06
	.zero		1


	//   ....[36]....
        /*02cc*/ 	.word	0x00001930
        /*02d0*/ 	.word	0x000000ff
        /*02d4*/ 	.word	0x00000000
        /*02d8*/ 	.short	0x010a
        /*02da*/ 	.byte	0x06
	.zero		1


	//   ....[37]....
        /*02dc*/ 	.word	0x00001f60
        /*02e0*/ 	.word	0x000000ff
        /*02e4*/ 	.word	0x00000000
        /*02e8*/ 	.short	0x010a
        /*02ea*/ 	.byte	0x10
	.zero		1


	//   ....[38]....
        /*02ec*/ 	.word	0x00001fa0
        /*02f0*/ 	.word	0x000000ff
        /*02f4*/ 	.word	0x00000000
        /*02f8*/ 	.short	0x010a
        /*02fa*/ 	.byte	0x10
	.zero		1


	//   ....[39]....
        /*02fc*/ 	.word	0x00002440
        /*0300*/ 	.word	0x000000ff
        /*0304*/ 	.word	0x00000000
        /*0308*/ 	.short	0x0101
        /*030a*/ 	.byte	0x08
	.zero		1


	//   ....[40]....
        /*030c*/ 	.word	0x000027b0
        /*0310*/ 	.word	0x0000000f
        /*0314*/ 	.word	0x00000000
        /*0318*/ 	.short	0x0101
        /*031a*/ 	.byte	0x17
	.zero		1


	//   ....[41]....
        /*031c*/ 	.word	0x000028a0
        /*0320*/ 	.word	0x000000ff
        /*0324*/ 	.word	0x00000000
        /*0328*/ 	.short	0x0101
        /*032a*/ 	.byte	0x08
	.zero		1


	//   ....[42]....
        /*032c*/ 	.word	0x00002950
        /*0330*/ 	.word	0x000000ff
        /*0334*/ 	.word	0x00000008
        /*0338*/ 	.short	0x010a
        /*033a*/ 	.byte	0x0b
	.zero		1


	//   ....[43]....
        /*033c*/ 	.word	0x000051c0
        /*0340*/ 	.word	0x00000004
        /*0344*/ 	.word	0x00000000
        /*0348*/ 	.short	0x0101
        /*034a*/ 	.byte	0x17
	.zero		1


	//   ....[44]....
        /*034c*/ 	.word	0x00005aa0
        /*0350*/ 	.word	0x00000013
        /*0354*/ 	.word	0x00000070
        /*0358*/ 	.short	0x010a
        /*035a*/ 	.byte	0x3f
	.zero		1


	//   ....[45]....
        /*035c*/ 	.word	0x00005e00
        /*0360*/ 	.word	0x0000000a
        /*0364*/ 	.word	0x00000118
        /*0368*/ 	.short	0x0101
        /*036a*/ 	.byte	0x3f
	.zero		1


	//   ....[46]....
        /*036c*/ 	.word	0x00006560
        /*0370*/ 	.word	0x00000005
        /*0374*/ 	.word	0x00000000
        /*0378*/ 	.short	0x010a
        /*037a*/ 	.byte	0x3f
	.zero		1


	//   ....[47]....
        /*037c*/ 	.word	0x000065e0
        /*0380*/ 	.word	0x00000007
        /*0384*/ 	.word	0x00000000
        /*0388*/ 	.short	0x010a
        /*038a*/ 	.byte	0x3f
	.zero		1


	//   ....[48]....
        /*038c*/ 	.word	0x00006670
        /*0390*/ 	.word	0x00000006
        /*0394*/ 	.word	0x00000000
        /*0398*/ 	.short	0x010a
        /*039a*/ 	.byte	0x3f
	.zero		1


	//   ....[49]....
        /*039c*/ 	.word	0x00006700
        /*03a0*/ 	.word	0x00000009
        /*03a4*/ 	.word	0x00000000
        /*03a8*/ 	.short	0x010a
        /*03aa*/ 	.byte	0x3f
	.zero		1


	//   ....[50]....
        /*03ac*/ 	.word	0x00006790
        /*03b0*/ 	.word	0x00000006
        /*03b4*/ 	.word	0x00000000
        /*03b8*/ 	.short	0x010a
        /*03ba*/ 	.byte	0x3f
	.zero		1


	//   ....[51]....
        /*03bc*/ 	.word	0x00006820
        /*03c0*/ 	.word	0x00000009
        /*03c4*/ 	.word	0x00000000
        /*03c8*/ 	.short	0x010a
        /*03ca*/ 	.byte	0x3f
	.zero		1


	//   ....[52]....
        /*03cc*/ 	.word	0x000068b0
        /*03d0*/ 	.word	0x00000006
        /*03d4*/ 	.word	0x00000000
        /*03d8*/ 	.short	0x010a
        /*03da*/ 	.byte	0x3f
	.zero		1


	//   ....[53]....
        /*03dc*/ 	.word	0x00006940
        /*03e0*/ 	.word	0x00000009
        /*03e4*/ 	.word	0x00000000
        /*03e8*/ 	.short	0x010a
        /*03ea*/ 	.byte	0x3f
	.zero		1


	//   ....[54]....
        /*03ec*/ 	.word	0x000069d0
        /*03f0*/ 	.word	0x00000006
        /*03f4*/ 	.word	0x00000000
        /*03f8*/ 	.short	0x010a
        /*03fa*/ 	.byte	0x3f
	.zero		1


	//   ....[55]....
        /*03fc*/ 	.word	0x00006a60
        /*0400*/ 	.word	0x00000009
        /*0404*/ 	.word	0x00000000
        /*0408*/ 	.short	0x010a
        /*040a*/ 	.byte	0x3f
	.zero		1


	//   ....[56]....
        /*040c*/ 	.word	0x00006af0
        /*0410*/ 	.word	0x00000006
        /*0414*/ 	.word	0x00000000
        /*0418*/ 	.short	0x010a
        /*041a*/ 	.byte	0x3f
	.zero		1


	//   ....[57]....
        /*041c*/ 	.word	0x00006b80
        /*0420*/ 	.word	0x00000009
        /*0424*/ 	.word	0x00000000
        /*0428*/ 	.short	0x010a
        /*042a*/ 	.byte	0x3f
	.zero		1


	//   ....[58]....
        /*042c*/ 	.word	0x00006c10
        /*0430*/ 	.word	0x00000006
        /*0434*/ 	.word	0x00000000
        /*0438*/ 	.short	0x010a
        /*043a*/ 	.byte	0x3f
	.zero		1


	//   ....[59]....
        /*043c*/ 	.word	0x00006ca0
        /*0440*/ 	.word	0x00000003
        /*0444*/ 	.word	0x00000000
        /*0448*/ 	.short	0x010a
        /*044a*/ 	.byte	0x3f
	.zero		1


	//   ....[60]....
        /*044c*/ 	.word	0x00006d10
        /*0450*/ 	.word	0x0000000f
        /*0454*/ 	.word	0xfffffff8
        /*0458*/ 	.short	0x010a
        /*045a*/ 	.byte	0x3f
	.zero		1


	//   ....[61]....
        /*045c*/ 	.word	0x00006d70
        /*0460*/ 	.word	0x0000000f
        /*0464*/ 	.word	0x00000000
        /*0468*/ 	.short	0x010a
        /*046a*/ 	.byte	0x3f
	.zero		1


	//   ....[62]....
        /*046c*/ 	.word	0x00006dd0
        /*0470*/ 	.word	0x00000010
        /*0474*/ 	.word	0x00000000
        /*0478*/ 	.short	0x010a
        /*047a*/ 	.byte	0x3f
	.zero		1


	//   ....[63]....
        /*047c*/ 	.word	0x00006e30
        /*0480*/ 	.word	0x0000000f
        /*0484*/ 	.word	0x00000008
        /*0488*/ 	.short	0x010a
        /*048a*/ 	.byte	0x3f
	.zero		1


	//   ....[64]....
        /*048c*/ 	.word	0x00006f00
        /*0490*/ 	.word	0x00000013
        /*0494*/ 	.word	0x00000070
        /*0498*/ 	.short	0x010a
        /*049a*/ 	.byte	0x3f
	.zero		1


	//   ....[65]....
        /*049c*/ 	.word	0x00006fe0
        /*04a0*/ 	.word	0x00000005
        /*04a4*/ 	.word	0x00000000
        /*04a8*/ 	.short	0x010a
        /*04aa*/ 	.byte	0x3f
	.zero		1


	//   ....[66]....
        /*04ac*/ 	.word	0x00007030
        /*04b0*/ 	.word	0x00000007
        /*04b4*/ 	.word	0x00000000
        /*04b8*/ 	.short	0x010a
        /*04ba*/ 	.byte	0x3f
	.zero		1


	//   ....[67]....
        /*04bc*/ 	.word	0x00007080
        /*04c0*/ 	.word	0x00000006
        /*04c4*/ 	.word	0x00000000
        /*04c8*/ 	.short	0x010a
        /*04ca*/ 	.byte	0x3f
	.zero		1


	//   ....[68]....
        /*04cc*/ 	.word	0x000070d0
        /*04d0*/ 	.word	0x00000009
        /*04d4*/ 	.word	0x00000000
        /*04d8*/ 	.short	0x010a
        /*04da*/ 	.byte	0x3f
	.zero		1


	//   ....[69]....
        /*04dc*/ 	.word	0x00007120
        /*04e0*/ 	.word	0x00000006
        /*04e4*/ 	.word	0x00000000
        /*04e8*/ 	.short	0x010a
        /*04ea*/ 	.byte	0x3f
	.zero		1


	//   ....[70]....
        /*04ec*/ 	.word	0x00007170
        /*04f0*/ 	.word	0x00000009
        /*04f4*/ 	.word	0x00000000
        /*04f8*/ 	.short	0x010a
        /*04fa*/ 	.byte	0x3f
	.zero		1


	//   ....[71]....
        /*04fc*/ 	.word	0x000071c0
        /*0500*/ 	.word	0x00000006
        /*0504*/ 	.word	0x00000000
        /*0508*/ 	.short	0x010a
        /*050a*/ 	.byte	0x3f
	.zero		1


	//   ....[72]....
        /*050c*/ 	.word	0x00007210
        /*0510*/ 	.word	0x00000009
        /*0514*/ 	.word	0x00000000
        /*0518*/ 	.short	0x010a
        /*051a*/ 	.byte	0x3f
	.zero		1


	//   ....[73]....
        /*051c*/ 	.word	0x00007260
        /*0520*/ 	.word	0x00000006
        /*0524*/ 	.word	0x00000000
        /*0528*/ 	.short	0x010a
        /*052a*/ 	.byte	0x3f
	.zero		1


	//   ....[74]....
        /*052c*/ 	.word	0x000072b0
        /*0530*/ 	.word	0x00000009
        /*0534*/ 	.word	0x00000000
        /*0538*/ 	.short	0x010a
        /*053a*/ 	.byte	0x3f
	.zero		1


	//   ....[75]....
        /*053c*/ 	.word	0x00007300
        /*0540*/ 	.word	0x00000006
        /*0544*/ 	.word	0x00000000
        /*0548*/ 	.short	0x010a
        /*054a*/ 	.byte	0x3f
	.zero		1


	//   ....[76]....
        /*054c*/ 	.word	0x00007350
        /*0550*/ 	.word	0x00000009
        /*0554*/ 	.word	0x00000000
        /*0558*/ 	.short	0x010a
        /*055a*/ 	.byte	0x3f
	.zero		1


	//   ....[77]....
        /*055c*/ 	.word	0x000073a0
        /*0560*/ 	.word	0x00000006
        /*0564*/ 	.word	0x00000000
        /*0568*/ 	.short	0x010a
        /*056a*/ 	.byte	0x3f
	.zero		1


	//----- nvinfo : EIATTR_NUM_MBARRIERS
	.align		4
.L_28:
        /*056c*/ 	.byte	0x03, 0x38
        /*056e*/ 	.short	0x0022


	//----- nvinfo : EIATTR_EXIT_INSTR_OFFSETS
	.align		4
        /*0570*/ 	.byte	0x04, 0x1c
        /*0572*/ 	.short	(.L_30 - .L_29)


	//   ....[0]....
.L_29:
        /*0574*/ 	.word	0x000012d0


	//   ....[1]....
        /*0578*/ 	.word	0x00001330


	//   ....[2]....
        /*057c*/ 	.word	0x000057d0


	//   ....[3]....
        /*0580*/ 	.word	0x00005800


	//   ....[4]....
        /*0584*/ 	.word	0x00006cf0


	//----- nvinfo : EIATTR_MAX_THREADS
	.align		4
.L_30:
        /*0588*/ 	.byte	0x04, 0x05
        /*058a*/ 	.short	(.L_32 - .L_31)
.L_31:
        /*058c*/ 	.word	0x00000180
        /*0590*/ 	.word	0x00000001
        /*0594*/ 	.word	0x00000001


	//----- nvinfo : EIATTR_CRS_STACK_SIZE
	.align		4
.L_32:
        /*0598*/ 	.byte	0x04, 0x1e
        /*059a*/ 	.short	(.L_34 - .L_33)
.L_33:
        /*059c*/ 	.word	0x00000000


	//----- nvinfo : EIATTR_CBANK_PARAM_SIZE
	.align		4
.L_34:
        /*05a0*/ 	.byte	0x03, 0x19
        /*05a2*/ 	.short	0x0470


	//----- nvinfo : EIATTR_PARAM_CBANK
	.align		4
        /*05a4*/ 	.byte	0x04, 0x0a
        /*05a6*/ 	.short	(.L_36 - .L_35)
	.align		4
.L_35:
        /*05a8*/ 	.word	index@(.nv.constant0._ZN7cutlass13device_kernelINS_4gemm6kernel13GemmUniversalIN4cute5tupleIJiiiiEEENS1_10collective13CollectiveMmaINS1_37MainloopSm90TmaGmmaWarpSpecializedFP8ILi14ENS5_IJNS4_1CILi1EEESB_SB_EEENS1_32KernelTmaWarpSpecializedPingpongEEENS5_IJNSA_ILi64EEESF_NSA_ILi128EEEEEENS_12float_e4m3_tENS5_IJlSB_lEEENS_12float_e5m2_tESJ_NS4_8TiledMMAINS4_8MMA_AtomIJNS4_4SM904GMMA30MMA_64x64x32_F32E4M3E5M2_SS_TNILNSO_7ScaleInE1ELSQ_1EEEEEENS4_6LayoutISC_NS5_IJNSA_ILi0EEESU_SU_EEEEENS5_IJNS4_10UnderscoreESX_SX_EEEEENS4_13SM90_TMA_LOADENS4_14ComposedLayoutINS4_7SwizzleILi3ELi4ELi3EEENS4_18smem_ptr_flag_bitsILi8EEENST_INS5_IJNSA_ILi8EEESG_EEENS5_IJSG_SB_EEEEEEEvNS4_8identityES10_S1A_vS1B_EENS_8epilogue10collective6detail29Sm90TmaWarpSpecializedAdapterINS1E_15DefaultEpilogueISI_SJ_SJ_NS1D_6thread17LinearCombinationISI_Li1EffLNS1I_9ScaleType4KindE0ELNS_15FloatRoundStyleE2ESI_EENS1_15EpilogueDefaultEEEEEvvEEEEvNT_6ParamsE)
        /*05ac*/ 	.short	0x0210
        /*05ae*/ 	.short	0x0470


	//----- nvinfo : EIATTR_SW_WAR
	.align		4
.L_36:
        /*05b0*/ 	.byte	0x04, 0x36
        /*05b2*/ 	.short	(.L_38 - .L_37)
.L_37:
        /*05b4*/ 	.word	0x00000008
.L_38:


//--------------------- .nv.callgraph             --------------------------
	.section	.nv.callgraph,"",@"SHT_CUDA_CALLGRAPH"
	.align	4
	.sectionentsize	8
	.align		4
        /*0000*/ 	.word	0x00000000
	.align		4
        /*0004*/ 	.word	0xffffffff
	.align		4
        /*0008*/ 	.word	0x00000000
	.align		4
        /*000c*/ 	.word	0xfffffffe
	.align		4
        /*0010*/ 	.word	0x00000000
	.align		4
        /*0014*/ 	.word	0xfffffffd
	.align		4
        /*0018*/ 	.word	0x00000000
	.align		4
        /*001c*/ 	.word	0xfffffffc


//--------------------- .nv.constant4             --------------------------
	.section	.nv.constant4,"a",@progbits
	.align	8
	.align		8
.nv.constant4:
        /*0000*/ 	.dword	_ZN40_INTERNAL_57056921_4_k_cu_8b1a65da_232484cuda3std3__45__cpo5beginE
	.align		8
        /*0008*/ 	.dword	_ZN40_INTERNAL_57056921_4_k_cu_8b1a65da_232484cuda3std3__45__cpo3endE
	.align		8
        /*0010*/ 	.dword	_ZN40_INTERNAL_57056921_4_k_cu_8b1a65da_232484cuda3std3__45__cpo6cbeginE
	.align		8
        /*0018*/ 	.dword	_ZN40_INTERNAL_57056921_4_k_cu_8b1a65da_232484cuda3std3__45__cpo4cendE
	.align		8
        /*0020*/ 	.dword	_ZN40_INTERNAL_57056921_4_k_cu_8b1a65da_232484cuda3std3__442_GLOBAL__N__57056921_4_k_cu_8b1a65da_232486ignoreE
	.align		8
        /*0028*/ 	.dword	_ZN40_INTERNAL_57056921_4_k_cu_8b1a65da_232484cuda3std3__419piecewise_constructE
	.align		8
        /*0030*/ 	.dword	_ZN40_INTERNAL_57056921_4_k_cu_8b1a65da_232484cuda3std3__48in_placeE
	.align		8
        /*0038*/ 	.dword	_ZN40_INTERNAL_57056921_4_k_cu_8b1a65da_232484cuda3std6ranges3__45__cpo4swapE
	.align		8
        /*0040*/ 	.dword	_ZN40_INTERNAL_57056921_4_k_cu_8b1a65da_232484cuda3std6ranges3__45__cpo9iter_moveE
	.align		8
        /*0048*/ 	.dword	_ZN40_INTERNAL_57056921_4_k_cu_8b1a65da_232484cute7productE
	.align		8
        /*0050*/ 	.dword	_ZN40_INTERNAL_57056921_4_k_cu_8b1a65da_232484cute1_E


//--------------------- .text._ZN7cutlass13device_kernelINS_4gemm6kernel13GemmUniversalIN4cute5tupleIJiiiiEEENS1_10collective13CollectiveMmaINS1_37MainloopSm90TmaGmmaWarpSpecializedFP8ILi14ENS5_IJNS4_1CILi1EEESB_SB_EEENS1_32KernelTmaWarpSpecializedPingpongEEENS5_IJNSA_ILi64EEESF_NSA_ILi128EEEEEENS_12float_e4m3_tENS5_IJlSB_lEEENS_12float_e5m2_tESJ_NS4_8TiledMMAINS4_8MMA_AtomIJNS4_4SM904GMMA30MMA_64x64x32_F32E4M3E5M2_SS_TNILNSO_7ScaleInE1ELSQ_1EEEEEENS4_6LayoutISC_NS5_IJNSA_ILi0EEESU_SU_EEEEENS5_IJNS4_10UnderscoreESX_SX_EEEEENS4_13SM90_TMA_LOADENS4_14ComposedLayoutINS4_7SwizzleILi3ELi4ELi3EEENS4_18smem_ptr_flag_bitsILi8EEENST_INS5_IJNSA_ILi8EEESG_EEENS5_IJSG_SB_EEEEEEEvNS4_8identityES10_S1A_vS1B_EENS_8epilogue10collective6detail29Sm90TmaWarpSpecializedAdapterINS1E_15DefaultEpilogueISI_SJ_SJ_NS1D_6thread17LinearCombinationISI_Li1EffLNS1I_9ScaleType4KindE0ELNS_15FloatRoundStyleE2ESI_EENS1_15EpilogueDefaultEEEEEvvEEEEvNT_6ParamsE --------------------------
	.section	.text._ZN7cutlass13device_kernelINS_4gemm6kernel13GemmUniversalIN4cute5tupleIJiiiiEEENS1_10collective13CollectiveMmaINS1_37MainloopSm90TmaGmmaWarpSpecializedFP8ILi14ENS5_IJNS4_1CILi1EEESB_SB_EEENS1_32KernelTmaWarpSpecializedPingpongEEENS5_IJNSA_ILi64EEESF_NSA_ILi128EEEEEENS_12float_e4m3_tENS5_IJlSB_lEEENS_12float_e5m2_tESJ_NS4_8TiledMMAINS4_8MMA_AtomIJNS4_4SM904GMMA30MMA_64x64x32_F32E4M3E5M2_SS_TNILNSO_7ScaleInE1ELSQ_1EEEEEENS4_6LayoutISC_NS5_IJNSA_ILi0EEESU_SU_EEEEENS5_IJNS4_10UnderscoreESX_SX_EEEEENS4_13SM90_TMA_LOADENS4_14ComposedLayoutINS4_7SwizzleILi3ELi4ELi3EEENS4_18smem_ptr_flag_bitsILi8EEENST_INS5_IJNSA_ILi8EEESG_EEENS5_IJSG_SB_EEEEEEEvNS4_8identityES10_S1A_vS1B_EENS_8epilogue10collective6detail29Sm90TmaWarpSpecializedAdapterINS1E_15DefaultEpilogueISI_SJ_SJ_NS1D_6thread17LinearCombinationISI_Li1EffLNS1I_9ScaleType4KindE0ELNS_15FloatRoundStyleE2ESI_EENS1_15EpilogueDefaultEEEEEvvEEEEvNT_6ParamsE,"ax",@progbits
	.align	128
.text._ZN7cutlass13device_kernelINS_4gemm6kernel13GemmUniversalIN4cute5tupleIJiiiiEEENS1_10collective13CollectiveMmaINS1_37MainloopSm90TmaGmmaWarpSpecializedFP8ILi14ENS5_IJNS4_1CILi1EEESB_SB_EEENS1_32KernelTmaWarpSpecializedPingpongEEENS5_IJNSA_ILi64EEESF_NSA_ILi128EEEEEENS_12float_e4m3_tENS5_IJlSB_lEEENS_12float_e5m2_tESJ_NS4_8TiledMMAINS4_8MMA_AtomIJNS4_4SM904GMMA30MMA_64x64x32_F32E4M3E5M2_SS_TNILNSO_7ScaleInE1ELSQ_1EEEEEENS4_6LayoutISC_NS5_IJNSA_ILi0EEESU_SU_EEEEENS5_IJNS4_10UnderscoreESX_SX_EEEEENS4_13SM90_TMA_LOADENS4_14ComposedLayoutINS4_7SwizzleILi3ELi4ELi3EEENS4_18smem_ptr_flag_bitsILi8EEENST_INS5_IJNSA_ILi8EEESG_EEENS5_IJSG_SB_EEEEEEEvNS4_8identityES10_S1A_vS1B_EENS_8epilogue10collective6detail29Sm90TmaWarpSpecializedAdapterINS1E_15DefaultEpilogueISI_SJ_SJ_NS1D_6thread17LinearCombinationISI_Li1EffLNS1I_9ScaleType4KindE0ELNS_15FloatRoundStyleE2ESI_EENS1_15EpilogueDefaultEEEEEvvEEEEvNT_6ParamsE:
        .type           _ZN7cutlass13device_kernelINS_4gemm6kernel13GemmUniversalIN4cute5tupleIJiiiiEEENS1_10collective13CollectiveMmaINS1_37MainloopSm90TmaGmmaWarpSpecializedFP8ILi14ENS5_IJNS4_1CILi1EEESB_SB_EEENS1_32KernelTmaWarpSpecializedPingpongEEENS5_IJNSA_ILi64EEESF_NSA_ILi128EEEEEENS_12float_e4m3_tENS5_IJlSB_lEEENS_12float_e5m2_tESJ_NS4_8TiledMMAINS4_8MMA_AtomIJNS4_4SM904GMMA30MMA_64x64x32_F32E4M3E5M2_SS_TNILNSO_7ScaleInE1ELSQ_1EEEEEENS4_6LayoutISC_NS5_IJNSA_ILi0EEESU_SU_EEEEENS5_IJNS4_10UnderscoreESX_SX_EEEEENS4_13SM90_TMA_LOADENS4_14ComposedLayoutINS4_7SwizzleILi3ELi4ELi3EEENS4_18smem_ptr_flag_bitsILi8EEENST_INS5_IJNSA_ILi8EEESG_EEENS5_IJSG_SB_EEEEEEEvNS4_8identityES10_S1A_vS1B_EENS_8epilogue10collective6detail29Sm90TmaWarpSpecializedAdapterINS1E_15DefaultEpilogueISI_SJ_SJ_NS1D_6thread17LinearCombinationISI_Li1EffLNS1I_9ScaleType4KindE0ELNS_15FloatRoundStyleE2ESI_EENS1_15EpilogueDefaultEEEEEvvEEEEvNT_6ParamsE,@function
        .size           _ZN7cutlass13device_kernelINS_4gemm6kernel13GemmUniversalIN4cute5tupleIJiiiiEEENS1_10collective13CollectiveMmaINS1_37MainloopSm90TmaGmmaWarpSpecializedFP8ILi14ENS5_IJNS4_1CILi1EEESB_SB_EEENS1_32KernelTmaWarpSpecializedPingpongEEENS5_IJNSA_ILi64EEESF_NSA_ILi128EEEEEENS_12float_e4m3_tENS5_IJlSB_lEEENS_12float_e5m2_tESJ_NS4_8TiledMMAINS4_8MMA_AtomIJNS4_4SM904GMMA30MMA_64x64x32_F32E4M3E5M2_SS_TNILNSO_7ScaleInE1ELSQ_1EEEEEENS4_6LayoutISC_NS5_IJNSA_ILi0EEESU_SU_EEEEENS5_IJNS4_10UnderscoreESX_SX_EEEEENS4_13SM90_TMA_LOADENS4_14ComposedLayoutINS4_7SwizzleILi3ELi4ELi3EEENS4_18smem_ptr_flag_bitsILi8EEENST_INS5_IJNSA_ILi8EEESG_EEENS5_IJSG_SB_EEEEEEEvNS4_8identityES10_S1A_vS1B_EENS_8epilogue10collective6detail29Sm90TmaWarpSpecializedAdapterINS1E_15DefaultEpilogueISI_SJ_SJ_NS1D_6thread17LinearCombinationISI_Li1EffLNS1I_9ScaleType4KindE0ELNS_15FloatRoundStyleE2ESI_EENS1_15EpilogueDefaultEEEEEvvEEEEvNT_6ParamsE,(.L_x_161 - _ZN7cutlass13device_kernelINS_4gemm6kernel13GemmUniversalIN4cute5tupleIJiiiiEEENS1_10collective13CollectiveMmaINS1_37MainloopSm90TmaGmmaWarpSpecializedFP8ILi14ENS5_IJNS4_1CILi1EEESB_SB_EEENS1_32KernelTmaWarpSpecializedPingpongEEENS5_IJNSA_ILi64EEESF_NSA_ILi128EEEEEENS_12float_e4m3_tENS5_IJlSB_lEEENS_12float_e5m2_tESJ_NS4_8TiledMMAINS4_8MMA_AtomIJNS4_4SM904GMMA30MMA_64x64x32_F32E4M3E5M2_SS_TNILNSO_7ScaleInE1ELSQ_1EEEEEENS4_6LayoutISC_NS5_IJNSA_ILi0EEESU_SU_EEEEENS5_IJNS4_10UnderscoreESX_SX_EEEEENS4_13SM90_TMA_LOADENS4_14ComposedLayoutINS4_7SwizzleILi3ELi4ELi3EEENS4_18smem_ptr_flag_bitsILi8EEENST_INS5_IJNSA_ILi8EEESG_EEENS5_IJSG_SB_EEEEEEEvNS4_8identityES10_S1A_vS1B_EENS_8epilogue10collective6detail29Sm90TmaWarpSpecializedAdapterINS1E_15DefaultEpilogueISI_SJ_SJ_NS1D_6thread17LinearCombinationISI_Li1EffLNS1I_9ScaleType4KindE0ELNS_15FloatRoundStyleE2ESI_EENS1_15EpilogueDefaultEEEEEvvEEEEvNT_6ParamsE)
        .other          _ZN7cutlass13device_kernelINS_4gemm6kernel13GemmUniversalIN4cute5tupleIJiiiiEEENS1_10collective13CollectiveMmaINS1_37MainloopSm90TmaGmmaWarpSpecializedFP8ILi14ENS5_IJNS4_1CILi1EEESB_SB_EEENS1_32KernelTmaWarpSpecializedPingpongEEENS5_IJNSA_ILi64EEESF_NSA_ILi128EEEEEENS_12float_e4m3_tENS5_IJlSB_lEEENS_12float_e5m2_tESJ_NS4_8TiledMMAINS4_8MMA_AtomIJNS4_4SM904GMMA30MMA_64x64x32_F32E4M3E5M2_SS_TNILNSO_7ScaleInE1ELSQ_1EEEEEENS4_6LayoutISC_NS5_IJNSA_ILi0EEESU_SU_EEEEENS5_IJNS4_10UnderscoreESX_SX_EEEEENS4_13SM90_TMA_LOADENS4_14ComposedLayoutINS4_7SwizzleILi3ELi4ELi3EEENS4_18smem_ptr_flag_bitsILi8EEENST_INS5_IJNSA_ILi8EEESG_EEENS5_IJSG_SB_EEEEEEEvNS4_8identityES10_S1A_vS1B_EENS_8epilogue10collective6detail29Sm90TmaWarpSpecializedAdapterINS1E_15DefaultEpilogueISI_SJ_SJ_NS1D_6thread17LinearCombinationISI_Li1EffLNS1I_9ScaleType4KindE0ELNS_15FloatRoundStyleE2ESI_EENS1_15EpilogueDefaultEEEEEvvEEEEvNT_6ParamsE,@"STO_CUDA_ENTRY STV_DEFAULT"
_ZN7cutlass13device_kernelINS_4gemm6kernel13GemmUniversalIN4cute5tupleIJiiiiEEENS1_10collective13CollectiveMmaINS1_37MainloopSm90TmaGmmaWarpSpecializedFP8ILi14ENS5_IJNS4_1CILi1EEESB_SB_EEENS1_32KernelTmaWarpSpecializedPingpongEEENS5_IJNSA_ILi64EEESF_NSA_ILi128EEEEEENS_12float_e4m3_tENS5_IJlSB_lEEENS_12float_e5m2_tESJ_NS4_8TiledMMAINS4_8MMA_AtomIJNS4_4SM904GMMA30MMA_64x64x32_F32E4M3E5M2_SS_TNILNSO_7ScaleInE1ELSQ_1EEEEEENS4_6LayoutISC_NS5_IJNSA_ILi0EEESU_SU_EEEEENS5_IJNS4_10UnderscoreESX_SX_EEEEENS4_13SM90_TMA_LOADENS4_14ComposedLayoutINS4_7SwizzleILi3ELi4ELi3EEENS4_18smem_ptr_flag_bitsILi8EEENST_INS5_IJNSA_ILi8EEESG_EEENS5_IJSG_SB_EEEEEEEvNS4_8identityES10_S1A_vS1B_EENS_8epilogue10collective6detail29Sm90TmaWarpSpecializedAdapterINS1E_15DefaultEpilogueISI_SJ_SJ_NS1D_6thread17LinearCombinationISI_Li1EffLNS1I_9ScaleType4KindE0ELNS_15FloatRoundStyleE2ESI_EENS1_15EpilogueDefaultEEEEEvvEEEEvNT_6ParamsE:
[----:B------:R-:W-:Y:S01]  /*0000*/  LDC R1, c[0x0][0x28] ;  /* 0x00000a00ff017b82 */ /* 0x000fe20000000800 */
[----:B------:R-:W0:Y:S01]  /*0010*/  S2R R11, SR_TID.X ;  /* 0x00000000000b7919 */ /* 0x000e220000002100 */
[----:B------:R-:W-:Y:S01]  /*0020*/  ELECT P0, URZ, PT ;  /* 0x00000000003f782f */ /* 0x000fe20003800000 */
[----:B------:R-:W-:Y:S01]  /*0030*/  BSSY B0, `(.L_x_0) ;  /* 0x000000f000007945 */ /* 0x000fe20003800000 */
[--C-:B0-----:R-:W-:Y:S02]  /*0040*/  SHF.R.U32.HI R0, RZ, 0x5, R11.reuse ;  /* 0x00000005ff007819 */ /* 0x101fe4000001160b */
[----:B------:R-:W-:-:S03]  /*0050*/  SHF.R.U32.HI R4, RZ, 0x7, R11 ;  /* 0x00000007ff047819 */ /* 0x000fc6000001160b */
[----:B------:R-:W0:Y:S04]  /*0060*/  SHFL.IDX PT, R2, R0, RZ, 0x1f ;  /* 0x00001fff00027589 */ /* 0x000e2800000e0000 */
[----:B------:R1:W2:Y:S01]  /*0070*/  SHFL.IDX PT, R5, R4, RZ, 0x1f ;  /* 0x00001fff04057589 */ /* 0x0002a200000e0000 */
[----:B0-----:R-:W-:-:S13]  /*0080*/  ISETP.NE.OR P0, PT, R2, RZ, !P0 ;  /* 0x000000ff0200720c */ /* 0x001fda0004705670 */
[----:B-12---:R-:W-:Y:S05]  /*0090*/  @P0 BRA `(.L_x_1) ;  /* 0x0000000000200947 */ /* 0x006fea0003800000 */
[----:B------:R-:W-:Y:S02]  /*00a0*/  ULDC.64 UR4, c[0x0][0x198] ;  /* 0x0000660000047ab9 */ /* 0x000fe40000000a00 */
[----:B------:R-:W-:Y:S02]  /*00b0*/  UIADD3 UR6, UP0, UR4, 0xf0, URZ ;  /* 0x000000f004067890 */ /* 0x000fe4000ff1e03f */
[----:B------:R-:W-:Y:S02]  /*00c0*/  UIADD3 UR4, UP1, UR4, 0x1f0, URZ ;  /* 0x000001f004047890 */ /* 0x000fe4000ff3e03f */
[----:B------:R-:W-:Y:S02]  /*00d0*/  UIADD3.X UR7, URZ, UR5, URZ, UP0, !UPT ;  /* 0x000000053f077290 */ /* 0x000fe400087fe43f */
[----:B------:R-:W-:-:S07]  /*00e0*/  UIADD3.X UR5, URZ, UR5, URZ, UP1, !UPT ;  /* 0x000000053f057290 */ /* 0x000fce0008ffe43f */
[----:B------:R0:W-:Y:S02]  /*00f0*/  UTMACCTL.PF [UR6] ;  /* 0x00000000060079b9 */ /* 0x0001e40008040000 */
[----:B------:R0:W-:Y:S02]  /*0100*/  UTMACCTL.PF [UR4] ;  /* 0x00000000040079b9 */ /* 0x0001e40008040000 */
[----:B0-----:R-:W-:Y:S01]  /*0110*/  NOP ;  /* 0x0000000000007918 */ /* 0x001fe20000000000 */
.L_x_1:
[----:B------:R-:W-:Y:S05]  /*0120*/  BSYNC B0 ;  /* 0x0000000000007941 */ /* 0x000fea0003800000 */
.L_x_0:
[----:B------:R-:W0:Y:S02]  /*0130*/  SHFL.IDX PT, R3, R0, RZ, 0x1f ;  /* 0x00001fff00037589 */ /* 0x000e2400000e0000 */
[----:B0-----:R-:W-:-:S13]  /*0140*/  ISETP.NE.AND P0, PT, R3, RZ, PT ;  /* 0x000000ff0300720c */ /* 0x001fda0003f05270 */
[----:B------:R-:W-:Y:S05]  /*0150*/  @P0 BRA `(.L_x_2) ;  /* 0x0000000000b40947 */ /* 0x000fea0003800000 */
[----:B------:R-:W-:Y:S01]  /*0160*/  ELECT P0, URZ, PT ;  /* 0x00000000003f782f */ /* 0x000fe20003800000 */
[----:B------:R-:W-:-:S12]  /*0170*/  BSSY B0, `(.L_x_2) ;  /* 0x000002b000007945 */ /* 0x000fd80003800000 */
[----:B------:R-:W-:Y:S05]  /*0180*/  @!P0 BRA `(.L_x_3) ;  /* 0x0000000000a48947 */ /* 0x000fea0003800000 */
[----:B------:R-:W0:Y:S01]  /*0190*/  S2UR UR8, SR_CgaCtaId ;  /* 0x00000000000879c3 */ /* 0x000e220000008800 */
[----:B------:R-:W-:Y:S01]  /*01a0*/  UMOV UR4, 0x400 ;  /* 0x0000040000047882 */ /* 0x000fe20000000000 */
[----:B------:R-:W-:Y:S01]  /*01b0*/  UMOV UR5, 0x1 ;  /* 0x0000000100057882 */ /* 0x000fe20000000000 */
[----:B------:R-:W-:Y:S02]  /*01c0*/  UMOV UR6, 0x80 ;  /* 0x0000008000067882 */ /* 0x000fe40000000000 */
[----:B------:R-:W-:-:S04]  /*01d0*/  UIADD3 UR6, -UR6, 0x100000, URZ ;  /* 0x0010000006067890 */ /* 0x000fc8000fffe13f */
[----:B------:R-:W-:Y:S02]  /*01e0*/  USHF.L.U32 UR7, UR6, 0xb, URZ ;  /* 0x0000000b06077899 */ /* 0x000fe4000800063f */
[----:B------:R-:W-:Y:S02]  /*01f0*/  USHF.L.U32 UR6, UR6, 0x1, URZ ;  /* 0x0000000106067899 */ /* 0x000fe4000800063f */
[----:B0-----:R-:W-:Y:S02]  /*0200*/  ULEA UR8, UR8, UR4, 0x18 ;  /* 0x0000000408087291 */ /* 0x001fe4000f8ec03f */
[----:B------:R-:W-:-:S04]  /*0210*/  UIADD3 UR4, -UR5, 0x100000, URZ ;  /* 0x0010000005047890 */ /* 0x000fc8000fffe13f */
[----:B------:R-:W-:Y:S02]  /*0220*/  USHF.L.U32 UR5, UR4, 0xb, URZ ;  /* 0x0000000b04057899 */ /* 0x000fe4000800063f */
[----:B------:R-:W-:Y:S01]  /*0230*/  USHF.L.U32 UR4, UR4, 0x1, URZ ;  /* 0x0000000104047899 */ /* 0x000fe2000800063f */
[----:B------:R-:W0:Y:S11]  /*0240*/  FENCE.VIEW.ASYNC.S ;  /* 0x00000000000073c6 */ /* 0x000e360000000000 */
[----:B0-----:R0:W1:Y:S01]  /*0250*/  SYNCS.EXCH.64 URZ, [UR8], UR4 ;  /* 0x00000004083f75b2 */ /* 0x0010620008000100 */
[----:B------:R0:W2:Y:S01]  /*0260*/  SYNCS.EXCH.64 URZ, [UR8+0x70], UR6 ;  /* 0x00007006083f75b2 */ /* 0x0000a20008000100 */
[----:B------:R0:W3:Y:S01]  /*0270*/  SYNCS.EXCH.64 URZ, [UR8+0x8], UR4 ;  /* 0x00000804083f75b2 */ /* 0x0000e20008000100 */
[----:B------:R0:W4:Y:S01]  /*0280*/  SYNCS.EXCH.64 URZ, [UR8+0x78], UR6 ;  /* 0x00007806083f75b2 */ /* 0x0001220008000100 */
[----:B------:R0:W0:Y:S01]  /*0290*/  SYNCS.EXCH.64 URZ, [UR8+0x10], UR4 ;  /* 0x00001004083f75b2 */ /* 0x0000220008000100 */
        /* <DEDUP_REMOVED lines=23> */
[----:B-1234-:R-:W-:Y:S01]  /*0410*/  NOP ;  /* 0x0000000000007918 */ /* 0x01efe20000000000 */
.L_x_3:
[----:B0-----:R-:W-:Y:S05]  /*0420*/  BSYNC B0 ;  /* 0x0000000000007941 */ /* 0x001fea0003800000 */
.L_x_2:
[----:B------:R-:W0:Y:S01]  /*0430*/  SHFL.IDX PT, R6, R0, RZ, 0x1f ;  /* 0x00001fff00067589 */ /* 0x000e2200000e0000 */
[----:B------:R-:W-:Y:S01]  /*0440*/  ELECT P0, URZ, PT ;  /* 0x00000000003f782f */ /* 0x000fe20003800000 */
[----:B------:R-:W-:Y:S01]  /*0450*/  NOP ;  /* 0x0000000000007918 */ /* 0x000fe20000000000 */
[----:B------:R-:W-:Y:S01]  /*0460*/  ELECT P1, URZ, PT ;  /* 0x00000000003f782f */ /* 0x000fe20003820000 */
[----:B------:R1:W2:Y:S01]  /*0470*/  SHFL.IDX PT, R3, R0, RZ, 0x1f ;  /* 0x00001fff00037589 */ /* 0x0002a200000e0000 */
[----:B------:R-:W-:Y:S01]  /*0480*/  UMOV UR4, 0x20 ;  /* 0x0000002000047882 */ /* 0x000fe20000000000 */
[----:B------:R-:W-:Y:S01]  /*0490*/  UMOV UR11, 0x80 ;  /* 0x00000080000b7882 */ /* 0x000fe20000000000 */
[----:B------:R-:W-:Y:S01]  /*04a0*/  ULDC.64 UR12, c[0x0][0x598] ;  /* 0x00016600000c7ab9 */ /* 0x000fe20000000a00 */
[----:B------:R-:W3:Y:S01]  /*04b0*/  SHFL.IDX PT, R4, R4, RZ, 0x1f ;  /* 0x00001fff04047589 */ /* 0x000ee200000e0000 */
[----:B------:R-:W-:Y:S01]  /*04c0*/  NOP ;  /* 0x0000000000007918 */ /* 0x000fe20000000000 */
[----:B------:R-:W-:Y:S01]  /*04d0*/  VIADD R33, R5, 0xffffffff ;  /* 0xffffffff05217836 */ /* 0x000fe20000000000 */
[----:B------:R-:W-:Y:S01]  /*04e0*/  ULDC.64 UR20, c[0x0][0x208] ;  /* 0x0000820000147ab9 */ /* 0x000fe20000000a00 */
[----:B-1----:R-:W-:-:S02]  /*04f0*/  SHF.R.S32.HI R0, RZ, 0x1f, R11 ;  /* 0x0000001fff007819 */ /* 0x002fc4000001140b */
[----:B------:R-:W-:Y:S02]  /*0500*/  ISETP.NE.AND P2, PT, R5, RZ, PT ;  /* 0x000000ff0500720c */ /* 0x000fe40003f45270 */
[----:B------:R-:W-:Y:S02]  /*0510*/  LEA.HI R0, R0, R11, RZ, 0x7 ;  /* 0x0000000b00007211 */ /* 0x000fe400078f38ff */
[----:B------:R-:W-:Y:S02]  /*0520*/  ISETP.GE.U32.AND P3, PT, R33, 0x2, PT ;  /* 0x000000022100780c */ /* 0x000fe40003f66070 */
[----:B------:R-:W-:Y:S02]  /*0530*/  LOP3.LUT R0, R0, 0xffffff80, RZ, 0xc0, !PT ;  /* 0xffffff8000007812 */ /* 0x000fe400078ec0ff */
[----:B0-----:R-:W-:-:S03]  /*0540*/  ISETP.NE.OR P0, PT, R6, RZ, !P0 ;  /* 0x000000ff0600720c */ /* 0x001fc60004705670 */
[----:B------:R-:W-:Y:S01]  /*0550*/  IMAD.IADD R10, R11, 0x1, -R0 ;  /* 0x000000010b0a7824 */ /* 0x000fe200078e0a00 */
[----:B--2---:R-:W-:Y:S02]  /*0560*/  ISETP.NE.OR P1, PT, R3, RZ, !P1 ;  /* 0x000000ff0300720c */ /* 0x004fe40004f25670 */
[----:B------:R-:W-:-:S04]  /*0570*/  SHF.R.S32.HI R3, RZ, 0x1f, R2 ;  /* 0x0000001fff037819 */ /* 0x000fc80000011402 */
[----:B------:R-:W-:-:S03]  /*0580*/  LEA.HI R3, R3, R2, RZ, 0x2 ;  /* 0x0000000203037211 */ /* 0x000fc600078f10ff */
[----:B------:R-:W-:Y:S01]  /*0590*/  VOTEU.ALL UP0, P0 ;  /* 0x00000000003f7886 */ /* 0x000fe20000000000 */
[----:B------:R-:W-:-:S03]  /*05a0*/  LOP3.LUT R3, R3, 0xfffffffc, RZ, 0xc0, !PT ;  /* 0xfffffffc03037812 */ /* 0x000fc600078ec0ff */
[----:B------:R-:W-:Y:S01]  /*05b0*/  VOTEU.ALL UP1, P1 ;  /* 0x00000000003f7886 */ /* 0x000fe20000820000 */
[----:B------:R-:W0:Y:S01]  /*05c0*/  @!UP0 S2UR UR7, SR_CgaCtaId ;  /* 0x00000000000789c3 */ /* 0x000e220000008800 */
[----:B------:R-:W-:Y:S01]  /*05d0*/  @!UP0 UMOV UR6, 0x400 ;  /* 0x0000040000068882 */ /* 0x000fe20000000000 */
[----:B------:R-:W-:-:S04]  /*05e0*/  @!UP0 UIADD3 UR4, -UR4, 0x100000, URZ ;  /* 0x0010000004048890 */ /* 0x000fc8000fffe13f */
[----:B------:R-:W-:Y:S02]  /*05f0*/  @!UP0 USHF.L.U32 UR5, UR4, 0xb, URZ ;  /* 0x0000000b04058899 */ /* 0x000fe4000800063f */
[----:B------:R-:W-:Y:S01]  /*0600*/  @!UP0 USHF.L.U32 UR4, UR4, 0x1, URZ ;  /* 0x0000000104048899 */ /* 0x000fe2000800063f */
[----:B------:R-:W-:Y:S01]  /*0610*/  IMAD.IADD R20, R2, 0x1, -R3 ;  /* 0x0000000102147824 */ /* 0x000fe200078e0a03 */
[----:B------:R-:W-:Y:S01]  /*0620*/  @!UP1 UMOV UR9, 0x400 ;  /* 0x0000040000099882 */ /* 0x000fe20000000000 */
[----:B------:R-:W-:Y:S01]  /*0630*/  VOTEU.ALL UP2, P1 ;  /* 0x00000000003f7886 */ /* 0x000fe20000840000 */
[----:B------:R-:W-:Y:S01]  /*0640*/  VOTEU.ALL UP3, P1 ;  /* 0x00000000003f7886 */ /* 0x000fe20000860000 */
[----:B------:R-:W-:Y:S01]  /*0650*/  VOTEU.ALL UP4, P1 ;  /* 0x00000000003f7886 */ /* 0x000fe20000880000 */
[----:B------:R-:W1:Y:S01]  /*0660*/  @!UP1 S2UR UR10, SR_CgaCtaId ;  /* 0x00000000000a99c3 */ /* 0x000e620000008800 */
[----:B------:R-:W-:Y:S01]  /*0670*/  VOTEU.ALL UP5, P1 ;  /* 0x00000000003f7886 */ /* 0x000fe200008a0000 */
[----:B------:R-:W-:-:S04]  /*0680*/  ISETP.NE.U32.AND P1, PT, RZ, UR12, PT ;  /* 0x0000000cff007c0c */ /* 0x000fc8000bf25070 */
[----:B------:R-:W-:Y:S01]  /*0690*/  ISETP.NE.AND.EX P1, PT, RZ, UR13, PT, P1 ;  /* 0x0000000dff007c0c */ /* 0x000fe2000bf25310 */
[----:B0-----:R-:W-:Y:S02]  /*06a0*/  @!UP0 ULEA UR8, UR7, UR6, 0x18 ;  /* 0x0000000607088291 */ /* 0x001fe4000f8ec03f */
[----:B------:R-:W-:-:S04]  /*06b0*/  @!UP1 UIADD3 UR6, -UR11, 0x100000, URZ ;  /* 0x001000000b069890 */ /* 0x000fc8000fffe13f */
[----:B------:R-:W-:Y:S02]  /*06c0*/  @!UP1 USHF.L.U32 UR7, UR6, 0xb, URZ ;  /* 0x0000000b06079899 */ /* 0x000fe4000800063f */
[----:B------:R-:W-:Y:S01]  /*06d0*/  @!UP1 USHF.L.U32 UR6, UR6, 0x1, URZ ;  /* 0x0000000106069899 */ /* 0x000fe2000800063f */
[----:B---3--:R-:W-:Y:S01]  /*06e0*/  R2UR UR11, R4 ;  /* 0x00000000040b72ca */ /* 0x008fe200000e0000 */
[----:B------:R-:W-:Y:S01]  /*06f0*/  VOTEU.ALL UP0, P0 ;  /* 0x00000000003f7886 */ /* 0x000fe20000000000 */
[----:B-1----:R-:W-:Y:S01]  /*0700*/  @!UP1 ULEA UR9, UR10, UR9, 0x18 ;  /* 0x000000090a099291 */ /* 0x002fe2000f8ec03f */
[----:B------:R-:W-:Y:S01]  /*0710*/  VOTEU.ALL UP1, P0 ;  /* 0x00000000003f7886 */ /* 0x000fe20000020000 */
[C---:B------:R-:W-:Y:S01]  /*0720*/  ISETP.NE.AND P0, PT, R20.reuse, 0x3, PT ;  /* 0x000000031400780c */ /* 0x040fe20003f05270 */
[----:B------:R-:W0:Y:S02]  /*0730*/  FENCE.VIEW.ASYNC.S ;  /* 0x00000000000073c6 */ /* 0x000e240000000000 */
[----:B0-----:R0:W1:Y:S01]  /*0740*/  @!UP0 SYNCS.EXCH.64 URZ, [UR8+0x110], UR4 ;  /* 0x00011004083f85b2 */ /* 0x0010620008000100 */
[----:B------:R-:W-:-:S04]  /*0750*/  ISETP.EQ.OR P0, PT, R20, RZ, !P0 ;  /* 0x000000ff1400720c */ /* 0x000fc80004702670 */
[----:B------:R-:W-:-:S04]  /*0760*/  ISETP.EQ.AND P0, PT, R5, RZ, P0 ;  /* 0x000000ff0500720c */ /* 0x000fc80000702270 */
[----:B------:R-:W-:-:S04]  /*0770*/  SEL R7, RZ, 0x1, !P0 ;  /* 0x00000001ff077807 */ /* 0x000fc80004000000 */
[----:B------:R-:W-:Y:S01]  /*0780*/  SEL R7, R7, 0x2, P3 ;  /* 0x0000000207077807 */ /* 0x000fe20001800000 */
[----:B------:R0:W1:Y:S01]  /*0790*/  @!UP1 SYNCS.EXCH.64 URZ, [UR8+0x118], UR4 ;  /* 0x00011804083f95b2 */ /* 0x0000620008000100 */
[----:B------:R-:W-:Y:S01]  /*07a0*/  NOP ;  /* 0x0000000000007918 */ /* 0x000fe20000000000 */
[----:B------:R0:W1:Y:S01]  /*07b0*/  @!UP2 SYNCS.EXCH.64 URZ, [UR9+0xf0], UR6 ;  /* 0x0000f006093fa5b2 */ /* 0x0000620008000100 */
[----:B------:R0:W1:Y:S01]  /*07c0*/  @!UP3 SYNCS.EXCH.64 URZ, [UR9+0xf8], UR6 ;  /* 0x0000f806093fb5b2 */ /* 0x0000620008000100 */
[----:B------:R0:W1:Y:S01]  /*07d0*/  @!UP4 SYNCS.EXCH.64 URZ, [UR9+0x100], UR6 ;  /* 0x00010006093fc5b2 */ /* 0x0000620008000100 */
[----:B------:R0:W1:Y:S01]  /*07e0*/  @!UP5 SYNCS.EXCH.64 URZ, [UR9+0x108], UR6 ;  /* 0x00010806093fd5b2 */ /* 0x0000620008000100 */
[----:B------:R-:W-:Y:S01]  /*07f0*/  NOP ;  /* 0x0000000000007918 */ /* 0x000fe20000000000 */
[----:B-1----:R-:W-:Y:S06]  /*0800*/  BAR.SYNC.DEFER_BLOCKING 0x0 ;  /* 0x0000000000007b1d */ /* 0x002fec0000010000 */
[----:B0-----:R-:W-:Y:S05]  /*0810*/  @!P1 BRA `(.L_x_4) ;  /* 0x00000000001c9947 */ /* 0x001fea0003800000 */
[----:B------:R-:W0:Y:S02]  /*0820*/  LDC.64 R2, c[0x0][0x598] ;  /* 0x00016600ff027b82 */ /* 0x000e240000000a00 */
[----:B0-----:R-:W2:Y:S02]  /*0830*/  LDG.E.64 R2, desc[UR20][R2.64] ;  /* 0x0000001402027981 */ /* 0x001ea4000c1e1b00 */
[----:B--2---:R-:W-:-:S04]  /*0840*/  ISETP.NE.U32.AND P0, PT, R2, RZ, PT ;  /* 0x000000ff0200720c */ /* 0x004fc80003f05070 */
[----:B------:R-:W-:-:S13]  /*0850*/  ISETP.NE.AND.EX P0, PT, R3, RZ, PT, P0 ;  /* 0x000000ff0300720c */ /* 0x000fda0003f05300 */
[----:B------:R-:W-:Y:S05]  /*0860*/  @!P0 BRA `(.L_x_4) ;  /* 0x0000000000088947 */ /* 0x000fea0003800000 */
[----:B------:R2:W5:Y:S01]  /*0870*/  LD.E R12, desc[UR20][R2.64] ;  /* 0x00000014020c7980 */ /* 0x000562000c101900 */
[----:B------:R-:W-:Y:S05]  /*0880*/  BRA `(.L_x_5) ;  /* 0x0000000000207947 */ /* 0x000fea0003800000 */
.L_x_4:
[----:B------:R-:W-:Y:S02]  /*0890*/  ULDC.64 UR4, c[0x0][0x588] ;  /* 0x0001620000047ab9 */ /* 0x000fe40000000a00 */
[----:B------:R-:W-:-:S04]  /*08a0*/  ISETP.NE.U32.AND P0, PT, RZ, UR4, PT ;  /* 0x00000004ff007c0c */ /* 0x000fc8000bf05070 */
[----:B------:R-:W-:-:S13]  /*08b0*/  ISETP.NE.AND.EX P0, PT, RZ, UR5, PT, P0 ;  /* 0x00000005ff007c0c */ /* 0x000fda000bf05300 */
[----:B------:R-:W-:Y:S05]  /*08c0*/  @!P0 BRA `(.L_x_6) ;  /* 0x00000000000c8947 */ /* 0x000fea0003800000 */
[----:B------:R-:W0:Y:S02]  /*08d0*/  LDC.64 R12, c[0x0][0x588] ;  /* 0x00016200ff0c7b82 */ /* 0x000e240000000a00 */
[----:B0-----:R0:W5:Y:S01]  /*08e0*/  LDG.E R12, desc[UR20][R12.64] ;  /* 0x000000140c0c7981 */ /* 0x001162000c1e1900 */
[----:B------:R-:W-:Y:S05]  /*08f0*/  BRA `(.L_x_5) ;  /* 0x0000000000047947 */ /* 0x000fea0003800000 */
.L_x_6:
[----:B------:R-:W1:Y:S02]  /*0900*/  LDC R12, c[0x0][0x580] ;  /* 0x00016000ff0c7b82 */ /* 0x000e640000000800 */
.L_x_5:
[----:B------:R-:W-:Y:S02]  /*0910*/  ULDC.64 UR4, c[0x0][0x5a0] ;  /* 0x0001680000047ab9 */ /* 0x000fe40000000a00 */
[----:B------:R-:W-:-:S04]  /*0920*/  ISETP.NE.U32.AND P0, PT, RZ, UR4, PT ;  /* 0x00000004ff007c0c */ /* 0x000fc8000bf05070 */
[----:B------:R-:W-:-:S13]  /*0930*/  ISETP.NE.AND.EX P0, PT, RZ, UR5, PT, P0 ;  /* 0x00000005ff007c0c */ /* 0x000fda000bf05300 */
[----:B------:R-:W-:Y:S05]  /*0940*/  @!P0 BRA `(.L_x_7) ;  /* 0x00000000001c8947 */ /* 0x000fea0003800000 */
[----:B--2---:R-:W2:Y:S02]  /*0950*/  LDC.64 R2, c[0x0][0x5a0] ;  /* 0x00016800ff027b82 */ /* 0x004ea40000000a00 */
[----:B--2---:R-:W2:Y:S02]  /*0960*/  LDG.E.64 R2, desc[UR20][R2.64] ;  /* 0x0000001402027981 */ /* 0x004ea4000c1e1b00 */
[----:B--2---:R-:W-:-:S04]  /*0970*/  ISETP.NE.U32.AND P0, PT, R2, RZ, PT ;  /* 0x000000ff0200720c */ /* 0x004fc80003f05070 */
[----:B------:R-:W-:-:S13]  /*0980*/  ISETP.NE.AND.EX P0, PT, R3, RZ, PT, P0 ;  /* 0x000000ff0300720c */ /* 0x000fda0003f05300 */
[----:B------:R-:W-:Y:S05]  /*0990*/  @!P0 BRA `(.L_x_7) ;  /* 0x0000000000088947 */ /* 0x000fea0003800000 */
[----:B0-----:R4:W5:Y:S01]  /*09a0*/  LD.E R13, desc[UR20][R2.64] ;  /* 0x00000014020d7980 */ /* 0x001962000c101900 */
[----:B------:R-:W-:Y:S05]  /*09b0*/  BRA `(.L_x_8) ;  /* 0x0000000000207947 */ /* 0x000fea0003800000 */
.L_x_7:
[----:B------:R-:W-:Y:S02]  /*09c0*/  ULDC.64 UR4, c[0x0][0x590] ;  /* 0x0001640000047ab9 */ /* 0x000fe40000000a00 */
[----:B------:R-:W-:-:S04]  /*09d0*/  ISETP.NE.U32.AND P0, PT, RZ, UR4, PT ;  /* 0x00000004ff007c0c */ /* 0x000fc8000bf05070 */
[----:B------:R-:W-:-:S13]  /*09e0*/  ISETP.NE.AND.EX P0, PT, RZ, UR5, PT, P0 ;  /* 0x00000005ff007c0c */ /* 0x000fda000bf05300 */
[----:B------:R-:W-:Y:S05]  /*09f0*/  @!P0 BRA `(.L_x_9) ;  /* 0x00000000000c8947 */ /* 0x000fea0003800000 */
[----:B--2---:R-:W0:Y:S02]  /*0a00*/  LDC.64 R2, c[0x0][0x590] ;  /* 0x00016400ff027b82 */ /* 0x004e240000000a00 */
[----:B0-----:R3:W5:Y:S01]  /*0a10*/  LDG.E R13, desc[UR20][R2.64] ;  /* 0x00000014020d7981 */ /* 0x001762000c1e1900 */
[----:B------:R-:W-:Y:S05]  /*0a20*/  BRA `(.L_x_8) ;  /* 0x0000000000047947 */ /* 0x000fea0003800000 */
.L_x_9:
[----:B0-----:R-:W0:Y:S02]  /*0a30*/  LDC R13, c[0x0][0x584] ;  /* 0x00016100ff0d7b82 */ /* 0x001e240000000800 */
.L_x_8:
[----:B------:R-:W1:Y:S01]  /*0a40*/  LDC R0, c[0x0][0x65c] ;  /* 0x00019700ff007b82 */ /* 0x000e620000000800 */
[----:B------:R-:W2:Y:S01]  /*0a50*/  S2R R21, SR_CTAID.Y ;  /* 0x0000000000157919 */ /* 0x000ea20000002600 */
[----:B------:R-:W-:Y:S01]  /*0a60*/  ULDC UR8, c[0x0][0x28c] ;  /* 0x0000a30000087ab9 */ /* 0x000fe20000000800 */
[----:B------:R-:W-:Y:S01]  /*0a70*/  ISETP.NE.AND P0, PT, R5, 0x2, PT ;  /* 0x000000020500780c */ /* 0x000fe20003f05270 */
[----:B------:R-:W-:Y:S01]  /*0a80*/  UIADD3 UR8, UR8, 0x7f, URZ ;  /* 0x0000007f08087890 */ /* 0x000fe2000fffe03f */
[----:B------:R-:W0:Y:S01]  /*0a90*/  S2R R14, SR_CTAID.X ;  /* 0x00000000000e7919 */ /* 0x000e220000002500 */
[----:B------:R-:W-:Y:S01]  /*0aa0*/  UMOV UR5, URZ ;  /* 0x0000003f00057c82 */ /* 0x000fe20008000000 */
[----:B------:R-:W-:Y:S01]  /*0ab0*/  UMOV UR4, URZ ;  /* 0x0000003f00047c82 */ /* 0x000fe20008000000 */
[----:B------:R-:W-:-:S04]  /*0ac0*/  USHF.R.S32.HI UR9, URZ, 0x1f, UR8 ;  /* 0x0000001f3f097899 */ /* 0x000fc80008011408 */
[----:B------:R-:W-:-:S04]  /*0ad0*/  ULEA.HI UR9, UR9, UR8, URZ, 0x7 ;  /* 0x0000000809097291 */ /* 0x000fc8000f8f383f */
[----:B------:R-:W-:Y:S01]  /*0ae0*/  USHF.R.S32.HI UR13, URZ, 0x7, UR9 ;  /* 0x000000073f0d7899 */ /* 0x000fe20008011409 */
[----:B-1----:R-:W-:-:S13]  /*0af0*/  ISETP.NE.AND P4, PT, R0, 0x1, PT ;  /* 0x000000010000780c */ /* 0x002fda0003f85270 */
[----:B------:R-:W0:Y:S01]  /*0b00*/  @P4 LDC R15, c[0x0][0x10] ;  /* 0x00000400ff0f4b82 */ /* 0x000e220000000800 */
[----:B--234-:R-:W-:Y:S02]  /*0b10*/  @P4 IMAD.MOV.U32 R2, RZ, RZ, R21 ;  /* 0x000000ffff024224 */ /* 0x01cfe400078e0015 */
[----:B------:R-:W-:Y:S02]  /*0b20*/  @P4 IMAD.MOV.U32 R3, RZ, RZ, RZ ;  /* 0x000000ffff034224 */ /* 0x000fe400078e00ff */
[----:B------:R-:W-:-:S03]  /*0b30*/  @P4 IMAD.MOV.U32 R5, RZ, RZ, RZ ;  /* 0x000000ffff054224 */ /* 0x000fc600078e00ff */
[----:B------:R-:W1:Y:S01]  /*0b40*/  @!P4 LDC R9, c[0x0][0xc] ;  /* 0x00000300ff09cb82 */ /* 0x000e620000000800 */
[----:B------:R-:W-:Y:S01]  /*0b50*/  ULDC UR6, c[0x0][0xc] ;  /* 0x0000030000067ab9 */ /* 0x000fe20000000800 */
[----:B------:R-:W-:Y:S02]  /*0b60*/  ULDC UR7, c[0x0][0x10] ;  /* 0x0000040000077ab9 */ /* 0x000fe40000000800 */
[----:B------:R-:W-:-:S04]  /*0b70*/  UIMAD.WIDE.U32 UR6, UR6, UR7, URZ ;  /* 0x00000007060672a5 */ /* 0x000fc8000f8e003f */
[----:B------:R-:W2:Y:S01]  /*0b80*/  LDC R8, c[0x0][0x14] ;  /* 0x00000500ff087b82 */ /* 0x000ea20000000800 */
[----:B0-----:R-:W-:-:S04]  /*0b90*/  @P4 IMAD.WIDE.U32 R2, R14, R15, R2 ;  /* 0x0000000f0e024225 */ /* 0x001fc800078e0002 */
[----:B------:R-:W-:Y:S02]  /*0ba0*/  IMAD.MOV.U32 R15, RZ, RZ, RZ ;  /* 0x000000ffff0f7224 */ /* 0x000fe400078e00ff */
[----:B------:R-:W-:Y:S02]  /*0bb0*/  @P4 IMAD.IADD R3, R3, 0x1, R5 ;  /* 0x0000000103034824 */ /* 0x000fe400078e0205 */
[----:B-1----:R-:W-:-:S04]  /*0bc0*/  @!P4 IMAD.WIDE.U32 R4, R9, R21, R14 ;  /* 0x000000150904c225 */ /* 0x002fc800078e000e */
[----:B------:R-:W-:Y:S02]  /*0bd0*/  @!P4 IMAD.MOV.U32 R2, RZ, RZ, R4 ;  /* 0x000000ffff02c224 */ /* 0x000fe400078e0004 */
[----:B------:R-:W-:Y:S02]  /*0be0*/  @!P4 IMAD.MOV.U32 R3, RZ, RZ, R5 ;  /* 0x000000ffff03c224 */ /* 0x000fe400078e0005 */
[C---:B--2---:R-:W-:Y:S02]  /*0bf0*/  IMAD R17, R8.reuse, UR7, RZ ;  /* 0x0000000708117c24 */ /* 0x044fe4000f8e02ff */
[----:B------:R-:W-:Y:S01]  /*0c00*/  IMAD.WIDE.U32 R8, R8, UR6, RZ ;  /* 0x0000000608087c25 */ /* 0x000fe2000f8e00ff */
[----:B------:R-:W-:-:S03]  /*0c10*/  ULDC.64 UR6, c[0x0][0x650] ;  /* 0x0001940000067ab9 */ /* 0x000fc60000000a00 */
[----:B------:R-:W-:Y:S01]  /*0c20*/  IMAD.IADD R0, R9, 0x1, R17 ;  /* 0x0000000109007824 */ /* 0x000fe200078e0211 */
[----:B------:R-:W-:Y:S06]  /*0c30*/  @P0 BRA `(.L_x_10) ;  /* 0x0000000000240947 */ /* 0x000fec0003800000 */
[----:B------:R-:W-:Y:S01]  /*0c40*/  USHF.R.U32.HI UR4, URZ, 0x1, UR13 ;  /* 0x000000013f047899 */ /* 0x000fe2000801160d */
[----:B------:R-:W-:Y:S01]  /*0c50*/  IADD3 R2, P0, R2, R8, RZ ;  /* 0x0000000802027210 */ /* 0x000fe20007f1e0ff */
[----:B------:R-:W-:Y:S02]  /*0c60*/  UISETP.GE.U32.AND UP0, UPT, UR13, 0xe, UPT ;  /* 0x0000000e0d00788c */ /* 0x000fe4000bf06070 */
[----:B------:R-:W-:Y:S02]  /*0c70*/  UIMAD.WIDE.U32 UR4, UR4, -0x6db6db6d, URZ ;  /* 0x92492493040478a5 */ /* 0x000fe4000f8e003f */
[----:B------:R-:W-:Y:S02]  /*0c80*/  IMAD.X R3, R0, 0x1, R3, P0 ;  /* 0x0000000100037824 */ /* 0x000fe400000e0603 */
[----:B------:R-:W-:-:S03]  /*0c90*/  USHF.R.U32.HI UR5, URZ, 0x2, UR5 ;  /* 0x000000023f057899 */ /* 0x000fc60008011605 */
[----:B------:R-:W-:Y:S02]  /*0ca0*/  UMOV UR4, URZ ;  /* 0x0000003f00047c82 */ /* 0x000fe40008000000 */
[----:B------:R-:W-:Y:S02]  /*0cb0*/  @UP0 ULOP3.LUT UR4, UR5, 0x1, URZ, 0xc0, !UPT ;  /* 0x0000000105040892 */ /* 0x000fe4000f8ec03f */
[----:B------:R-:W-:-:S12]  /*0cc0*/  UIMAD UR5, UR5, -0xe, UR13 ;  /* 0xfffffff2050578a4 */ /* 0x000fd8000f8e020d */
.L_x_10:
[----:B------:R-:W-:Y:S01]  /*0cd0*/  ISETP.GE.U32.AND P0, PT, R2, UR6, PT ;  /* 0x0000000602007c0c */ /* 0x000fe2000bf06070 */
[----:B------:R-:W-:Y:S01]  /*0ce0*/  IMAD.MOV.U32 R6, RZ, RZ, -0x1 ;  /* 0xffffffffff067424 */ /* 0x000fe200078e00ff */
[----:B------:R-:W-:Y:S01]  /*0cf0*/  PRMT R16, RZ, 0x7610, R16 ;  /* 0x00007610ff107816 */ /* 0x000fe20000000010 */
[----:B------:R-:W-:Y:S01]  /*0d00*/  IMAD.MOV.U32 R4, RZ, RZ, -0x1 ;  /* 0xffffffffff047424 */ /* 0x000fe200078e00ff */
[----:B------:R-:W-:Y:S01]  /*0d10*/  ISETP.GE.U32.AND.EX P0, PT, R3, UR7, PT, P0 ;  /* 0x0000000703007c0c */ /* 0x000fe2000bf06100 */
[----:B------:R-:W-:-:S12]  /*0d20*/  IMAD.MOV.U32 R5, RZ, RZ, -0x1 ;  /* 0xffffffffff057424 */ /* 0x000fd800078e00ff */
[----:B------:R-:W-:Y:S05]  /*0d30*/  @P0 BRA `(.L_x_11) ;  /* 0x00000004005c0947 */ /* 0x000fea0003800000 */
[----:B------:R-:W0:Y:S01]  /*0d40*/  LDC.64 R24, c[0x0][0x628] ;  /* 0x00018a00ff187b82 */ /* 0x000e220000000a00 */
[----:B------:R-:W-:Y:S02]  /*0d50*/  IMAD.MOV.U32 R4, RZ, RZ, R2 ;  /* 0x000000ffff047224 */ /* 0x000fe400078e0002 */
[----:B------:R-:W-:-:S05]  /*0d60*/  IMAD.MOV.U32 R5, RZ, RZ, R3 ;  /* 0x000000ffff057224 */ /* 0x000fca00078e0003 */
[----:B------:R-:W1:Y:S08]  /*0d70*/  LDC R6, c[0x0][0x630] ;  /* 0x00018c00ff067b82 */ /* 0x000e700000000800 */
[----:B------:R-:W2:Y:S01]  /*0d80*/  LDC.64 R26, c[0x0][0x620] ;  /* 0x00018800ff1a7b82 */ /* 0x000ea20000000a00 */
[----:B0-----:R-:W-:-:S04]  /*0d90*/  ISETP.NE.U32.AND P0, PT, R24, RZ, PT ;  /* 0x000000ff1800720c */ /* 0x001fc80003f05070 */
[----:B------:R-:W-:-:S13]  /*0da0*/  ISETP.NE.AND.EX P0, PT, R25, RZ, PT, P0 ;  /* 0x000000ff1900720c */ /* 0x000fda0003f05300 */
[----:B-12---:R-:W-:Y:S05]  /*0db0*/  @!P0 BRA `(.L_x_12) ;  /* 0x0000000000288947 */ /* 0x006fea0003800000 */
[----:B------:R-:W0:Y:S02]  /*0dc0*/  LDC R19, c[0x0][0x634] ;  /* 0x00018d00ff137b82 */ /* 0x000e240000000800 */
[----:B0-----:R-:W-:-:S05]  /*0dd0*/  IADD3 R19, P0, R2, R19, RZ ;  /* 0x0000001302137210 */ /* 0x001fca0007f1e0ff */
[----:B------:R-:W-:-:S04]  /*0de0*/  IMAD.X R23, RZ, RZ, R3, P0 ;  /* 0x000000ffff177224 */ /* 0x000fc800000e0603 */
[----:B------:R-:W-:-:S04]  /*0df0*/  IMAD.WIDE.U32 R4, R23, R24, RZ ;  /* 0x0000001817047225 */ /* 0x000fc800078e00ff */
[----:B------:R-:W-:-:S04]  /*0e00*/  IMAD.WIDE.U32 R16, P0, R19, R25, R4 ;  /* 0x0000001913107225 */ /* 0x000fc80007800004 */
[----:B------:R-:W-:-:S04]  /*0e10*/  IMAD.WIDE.U32 R4, R19, R24, RZ ;  /* 0x0000001813047225 */ /* 0x000fc800078e00ff */
[----:B------:R-:W-:Y:S01]  /*0e20*/  IMAD.X R19, RZ, RZ, RZ, P0 ;  /* 0x000000ffff137224 */ /* 0x000fe200000e06ff */
[----:B------:R-:W-:Y:S01]  /*0e30*/  IADD3 RZ, P0, R5, R16, RZ ;  /* 0x0000001005ff7210 */ /* 0x000fe20007f1e0ff */
[----:B------:R-:W-:-:S04]  /*0e40*/  IMAD.MOV.U32 R18, RZ, RZ, R17 ;  /* 0x000000ffff127224 */ /* 0x000fc800078e0011 */
[----:B------:R-:W-:-:S08]  /*0e50*/  IMAD.WIDE.U32.X R4, R23, R25, R18, P0 ;  /* 0x0000001917047225 */ /* 0x000fd000000e0412 */
.L_x_12:
[--C-:B------:R-:W-:Y:S01]  /*0e60*/  SHF.R.U64 R32, R4, R6, R5.reuse ;  /* 0x0000000604207219 */ /* 0x100fe20000001205 */
[----:B------:R-:W0:Y:S01]  /*0e70*/  LDC.64 R28, c[0x0][0x640] ;  /* 0x00019000ff1c7b82 */ /* 0x000e220000000a00 */
[----:B------:R-:W-:Y:S01]  /*0e80*/  I2FP.F32.U32 R4, R14 ;  /* 0x0000000e00047245 */ /* 0x000fe20000201000 */
[----:B------:R-:W-:Y:S01]  /*0e90*/  ULDC UR6, c[0x0][0x150] ;  /* 0x0000540000067ab9 */ /* 0x000fe20000000800 */
[----:B------:R-:W-:Y:S02]  /*0ea0*/  SHF.R.U32.HI R5, RZ, R6, R5 ;  /* 0x00000006ff057219 */ /* 0x000fe40000011605 */
[----:B------:R-:W-:Y:S01]  /*0eb0*/  IADD3 R17, P0, RZ, -R32, RZ ;  /* 0x80000020ff117210 */ /* 0x000fe20007f1e0ff */
[----:B------:R-:W-:Y:S01]  /*0ec0*/  FMUL R6, R4, UR6 ;  /* 0x0000000604067c20 */ /* 0x000fe20008400000 */
[----:B------:R-:W-:Y:S01]  /*0ed0*/  ULDC UR6, c[0x0][0x154] ;  /* 0x0000550000067ab9 */ /* 0x000fe20000000800 */
[----:B------:R-:W1:Y:S02]  /*0ee0*/  LDC R18, c[0x0][0x618] ;  /* 0x00018600ff127b82 */ /* 0x000e640000000800 */
[----:B------:R-:W-:-:S02]  /*0ef0*/  IMAD.X R19, RZ, RZ, ~R5, P0 ;  /* 0x000000ffff137224 */ /* 0x000fc400000e0e05 */
[----:B------:R-:W2:Y:S01]  /*0f00*/  F2I.U32.TRUNC.NTZ R6, R6 ;  /* 0x0000000600067305 */ /* 0x000ea2000020f000 */
[----:B------:R-:W-:-:S03]  /*0f10*/  IMAD.WIDE.U32 R4, R17, R26, R2 ;  /* 0x0000001a11047225 */ /* 0x000fc600078e0002 */
[----:B------:R-:W3:Y:S01]  /*0f20*/  LDC R15, c[0x0][0x144] ;  /* 0x00005100ff0f7b82 */ /* 0x000ee20000000800 */
[----:B------:R-:W-:-:S04]  /*0f30*/  IMAD R16, R19, R26, RZ ;  /* 0x0000001a13107224 */ /* 0x000fc800078e02ff */
[----:B------:R-:W-:-:S03]  /*0f40*/  IMAD R17, R17, R27, R16 ;  /* 0x0000001b11117224 */ /* 0x000fc600078e0210 */
[----:B------:R-:W4:Y:S01]  /*0f50*/  LDC R22, c[0x0][0x608] ;  /* 0x00018200ff167b82 */ /* 0x000f220000000800 */
[----:B------:R-:W-:Y:S01]  /*0f60*/  IMAD.IADD R17, R5, 0x1, R17 ;  /* 0x0000000105117824 */ /* 0x000fe200078e0211 */
[----:B0-----:R-:W-:Y:S01]  /*0f70*/  ISETP.NE.U32.AND P0, PT, R28, RZ, PT ;  /* 0x000000ff1c00720c */ /* 0x001fe20003f05070 */
[----:B--2---:R-:W-:-:S03]  /*0f80*/  IMAD.MOV R5, RZ, RZ, -R6 ;  /* 0x000000ffff057224 */ /* 0x004fc600078e0a06 */
[----:B------:R-:W-:Y:S02]  /*0f90*/  ISETP.NE.AND.EX P0, PT, R29, RZ, PT, P0 ;  /* 0x000000ff1d00720c */ /* 0x000fe40003f05300 */
[----:B------:R-:W0:Y:S01]  /*0fa0*/  LDC R19, c[0x0][0x658] ;  /* 0x00019600ff137b82 */ /* 0x000e220000000800 */
[-CC-:B-1----:R-:W-:Y:S02]  /*0fb0*/  SHF.R.U64 R26, R4, R18.reuse, R17.reuse ;  /* 0x00000012041a7219 */ /* 0x182fe40000001211 */
[----:B------:R-:W-:Y:S02]  /*0fc0*/  I2FP.F32.U32 R4, R21 ;  /* 0x0000001500047245 */ /* 0x000fe40000201000 */
[----:B------:R-:W-:Y:S01]  /*0fd0*/  SHF.R.U32.HI R17, RZ, R18, R17 ;  /* 0x00000012ff117219 */ /* 0x000fe20000011611 */
[----:B------:R-:W-:Y:S02]  /*0fe0*/  IMAD.MOV.U32 R18, RZ, RZ, 0x1 ;  /* 0x00000001ff127424 */ /* 0x000fe400078e00ff */
[----:B------:R-:W1:Y:S01]  /*0ff0*/  LDC R24, c[0x0][0x148] ;  /* 0x00005200ff187b82 */ /* 0x000e620000000800 */
[----:B---3--:R-:W-:-:S02]  /*1000*/  IMAD R6, R15, R5, R14 ;  /* 0x000000050f067224 */ /* 0x008fc400078e020e */
[----:B------:R-:W-:Y:S01]  /*1010*/  FMUL R5, R4, UR6 ;  /* 0x0000000604057c20 */ /* 0x000fe20008400000 */
[----:B------:R-:W-:-:S04]  /*1020*/  IMAD.MOV.U32 R4, RZ, RZ, -0x1 ;  /* 0xffffffffff047424 */ /* 0x000fc800078e00ff */
[----:B------:R-:W2:Y:S01]  /*1030*/  LDC R25, c[0x0][0x600] ;  /* 0x00018000ff197b82 */ /* 0x000ea20000000800 */
[-CC-:B----4-:R-:W-:Y:S02]  /*1040*/  SHF.R.U64 R34, R26, R22.reuse, R17.reuse ;  /* 0x000000161a227219 */ /* 0x190fe40000001211 */
[----:B------:R-:W-:Y:S02]  /*1050*/  SHF.R.U32.HI R14, RZ, R22, R17 ;  /* 0x00000016ff0e7219 */ /* 0x000fe40000011611 */
[----:B------:R3:W4:Y:S03]  /*1060*/  F2I.U32.TRUNC.NTZ R22, R5 ;  /* 0x0000000500167305 */ /* 0x000726000020f000 */
[----:B------:R-:W1:Y:S01]  /*1070*/  LDC R27, c[0x0][0x648] ;  /* 0x00019200ff1b7b82 */ /* 0x000e620000000800 */
[-C--:B0-----:R-:W-:Y:S02]  /*1080*/  SHF.R.U64 R36, R34, R19.reuse, R14 ;  /* 0x0000001322247219 */ /* 0x081fe4000000120e */
[----:B------:R-:W-:-:S02]  /*1090*/  SHF.L.U32 R4, R4, R19, RZ ;  /* 0x0000001304047219 */ /* 0x000fc400000006ff */
[-C--:B------:R-:W-:Y:S02]  /*10a0*/  SHF.R.U32.HI R14, RZ, R19.reuse, R14 ;  /* 0x00000013ff0e7219 */ /* 0x080fe4000001160e */
[----:B------:R-:W-:Y:S01]  /*10b0*/  SHF.L.U32 R18, R18, R19, RZ ;  /* 0x0000001312127219 */ /* 0x000fe200000006ff */
[----:B------:R-:W0:Y:S01]  /*10c0*/  LDC R31, c[0x0][0x638] ;  /* 0x00018e00ff1f7b82 */ /* 0x000e220000000800 */
[----:B------:R-:W-:Y:S01]  /*10d0*/  LOP3.LUT R19, RZ, R4, RZ, 0x33, !PT ;  /* 0x00000004ff137212 */ /* 0x000fe200078e33ff */
[----:B------:R-:W-:Y:S02]  /*10e0*/  IMAD.MOV.U32 R4, RZ, RZ, R36 ;  /* 0x000000ffff047224 */ /* 0x000fe400078e0024 */
[----:B---3--:R-:W-:-:S04]  /*10f0*/  IMAD.MOV.U32 R5, RZ, RZ, R14 ;  /* 0x000000ffff057224 */ /* 0x008fc800078e000e */
[----:B------:R-:W3:Y:S01]  /*1100*/  LDC R30, c[0x0][0x610] ;  /* 0x00018400ff1e7b82 */ /* 0x000ee20000000800 */
[----:B----4-:R-:W-:Y:S05]  /*1110*/  @!P0 BRA `(.L_x_13) ;  /* 0x0000000000288947 */ /* 0x010fea0003800000 */
[----:B------:R-:W4:Y:S02]  /*1120*/  LDC R17, c[0x0][0x64c] ;  /* 0x00019300ff117b82 */ /* 0x000f240000000800 */
[----:B----4-:R-:W-:-:S05]  /*1130*/  IADD3 R17, P0, R36, R17, RZ ;  /* 0x0000001124117210 */ /* 0x010fca0007f1e0ff */
        /* <DEDUP_REMOVED lines=8> */
.L_x_13:
[----:B-1----:R-:W-:Y:S01]  /*11c0*/  SHF.R.U64 R4, R4, R27, R5 ;  /* 0x0000001b04047219 */ /* 0x002fe20000001205 */
[----:B--2---:R-:W-:Y:S01]  /*11d0*/  VIADD R5, R25, 0xffffffff ;  /* 0xffffffff19057836 */ /* 0x004fe20000000000 */
[----:B------:R-:W-:Y:S01]  /*11e0*/  LOP3.LUT R19, R34, R19, RZ, 0xc0, !PT ;  /* 0x0000001322137212 */ /* 0x000fe200078ec0ff */
[----:B------:R-:W-:Y:S02]  /*11f0*/  IMAD.MOV R22, RZ, RZ, -R22 ;  /* 0x000000ffff167224 */ /* 0x000fe400078e0a16 */
[----:B------:R-:W-:Y:S01]  /*1200*/  IMAD.MOV R14, RZ, RZ, -R4 ;  /* 0x000000ffff0e7224 */ /* 0x000fe200078e0a04 */
[----:B------:R-:W-:Y:S01]  /*1210*/  LOP3.LUT R5, R26, R5, RZ, 0xc0, !PT ;  /* 0x000000051a057212 */ /* 0x000fe200078ec0ff */
[----:B------:R-:W-:Y:S02]  /*1220*/  IMAD R19, R18, R4, R19 ;  /* 0x0000000412137224 */ /* 0x000fe400078e0213 */
[----:B------:R-:W-:Y:S02]  /*1230*/  @P4 IMAD R6, R24, R22, R21 ;  /* 0x0000001618064224 */ /* 0x000fe400078e0215 */
[----:B0-----:R-:W-:-:S02]  /*1240*/  IMAD R4, R14, R31, R36 ;  /* 0x0000001f0e047224 */ /* 0x001fc400078e0224 */
[----:B---3--:R-:W-:Y:S02]  /*1250*/  IMAD R6, R19, R30, R6 ;  /* 0x0000001e13067224 */ /* 0x008fe400078e0206 */
[----:B------:R-:W-:Y:S02]  /*1260*/  IMAD R5, R4, R25, R5 ;  /* 0x0000001904057224 */ /* 0x000fe400078e0205 */
[----:B------:R-:W-:-:S03]  /*1270*/  IMAD.MOV.U32 R16, RZ, RZ, 0x1 ;  /* 0x00000001ff107424 */ /* 0x000fc600078e00ff */
[----:B------:R-:W-:Y:S02]  /*1280*/  SEL R4, R5, R6, !P4 ;  /* 0x0000000605047207 */ /* 0x000fe40006000000 */
[----:B------:R-:W-:Y:S01]  /*1290*/  SEL R6, R6, R5, !P4 ;  /* 0x0000000506067207 */ /* 0x000fe20006000000 */
[----:B------:R-:W-:-:S07]  /*12a0*/  IMAD.MOV.U32 R5, RZ, RZ, R32 ;  /* 0x000000ffff057224 */ /* 0x000fce00078e0020 */
.L_x_11:
[----:B------:R-:W-:Y:S05]  /*12b0*/  @!P2 BRA `(.L_x_14) ;  /* 0x000000440048a947 */ /* 0x000fea0003800000 */
[----:B------:R-:W-:-:S13]  /*12c0*/  ISETP.GT.U32.AND P0, PT, R33, 0x1, PT ;  /* 0x000000012100780c */ /* 0x000fda0003f04070 */
[----:B------:R-:W-:Y:S05]  /*12d0*/  @P0 EXIT ;  /* 0x000000000000094d */ /* 0x000fea0003800000 */
.L_x_15:
[----:B------:R-:W-:-:S08]  /*12e0*/  NOP ;  /* 0x0000000000007918 */ /* 0x000fd00000000000 */
[----:B------:R-:W0:Y:S02]  /*12f0*/  USETMAXREG.TRY_ALLOC.CTAPOOL UP0, 0xe8 ;  /* 0x000000e8000079c8 */ /* 0x000e240008000600 */
[----:B0-----:R-:W-:-:S13]  /*1300*/  PLOP3.LUT P0, PT, PT, PT, UP0, 0x80, 0x0 ;  /* 0x000000000000781c */ /* 0x001fda0003f0f008 */
[----:B------:R-:W-:Y:S05]  /*1310*/  @!P0 BRA `(.L_x_15) ;  /* 0xfffffffc00f08947 */ /* 0x000fea000383ffff */
[----:B------:R-:W-:-:S13]  /*1320*/  LOP3.LUT P0, RZ, R16, 0xff, RZ, 0xc0, !PT ;  /* 0x000000ff10ff7812 */ /* 0x000fda000780c0ff */
[----:B------:R-:W-:Y:S05]  /*1330*/  @!P0 EXIT ;  /* 0x000000000000894d */ /* 0x000fea0003800000 */
[----:B------:R-:W0:Y:S01]  /*1340*/  S2UR UR6, SR_CgaCtaId ;  /* 0x00000000000679c3 */ /* 0x000e220000008800 */
[----:B------:R-:W-:Y:S01]  /*1350*/  SHF.R.S32.HI R11, RZ, 0x1f, R10 ;  /* 0x0000001fff0b7819 */ /* 0x000fe2000001140a */
[----:B------:R-:W-:Y:S01]  /*1360*/  UIADD3 UR7, UR11, -0x1, URZ ;  /* 0xffffffff0b077890 */ /* 0x000fe2000fffe03f */
[----:B------:R-:W-:Y:S01]  /*1370*/  LOP3.LUT R86, R7, 0x1, RZ, 0xfc, !PT ;  /* 0x0000000107567812 */ /* 0x000fe200078efcff */
[----:B------:R-:W-:Y:S01]  /*1380*/  UMOV UR9, 0x400 ;  /* 0x0000040000097882 */ /* 0x000fe20000000000 */
[CC--:B------:R-:W-:Y:S01]  /*1390*/  LEA.HI R15, R11.reuse, R10.reuse, RZ, 0x2 ;  /* 0x0000000a0b0f7211 */ /* 0x0c0fe200078f10ff */
[----:B------:R-:W-:Y:S01]  /*13a0*/  UISETP.LT.AND UP0, UPT, UR13, 0x1, UPT ;  /* 0x000000010d00788c */ /* 0x000fe2000bf01270 */
[----:B------:R-:W-:Y:S01]  /*13b0*/  LEA.HI R16, R11, R10, RZ, 0x5 ;  /* 0x0000000a0b107211 */ /* 0x000fe200078f28ff */
[----:B------:R-:W-:Y:S01]  /*13c0*/  USHF.L.U32 UR22, UR13, 0x1, URZ ;  /* 0x000000010d167899 */ /* 0x000fe2000800063f */
[--C-:B------:R-:W-:Y:S01]  /*13d0*/  SHF.R.S32.HI R14, RZ, 0x2, R15.reuse ;  /* 0x00000002ff0e7819 */ /* 0x100fe2000001140f */
[----:B------:R-:W-:Y:S01]  /*13e0*/  USEL UR10, UR13, 0x1, UP0 ;  /* 0x000000010d0a7887 */ /* 0x000fe20008000000 */
[----:B------:R-:W-:Y:S01]  /*13f0*/  SHF.R.S32.HI R17, RZ, 0x1f, R15 ;  /* 0x0000001fff117819 */ /* 0x000fe2000001140f */
[----:B------:R-:W-:Y:S01]  /*1400*/  UISETP.NE.AND UP0, UPT, UR7, URZ, UPT ;  /* 0x0000003f0700728c */ /* 0x000fe2000bf05270 */
[----:B------:R-:W-:Y:S01]  /*1410*/  LOP3.LUT R11, R15, 0xfffffffc, RZ, 0xc0, !PT ;  /* 0xfffffffc0f0b7812 */ /* 0x000fe200078ec0ff */
[----:B------:R-:W-:Y:S01]  /*1420*/  UIADD3 UR10, -UR10, UR13, URZ ;  /* 0x0000000d0a0a7290 */ /* 0x000fe2000fffe13f */
[----:B------:R-:W-:Y:S01]  /*1430*/  LEA.HI R17, R17, R14, RZ, 0x3 ;  /* 0x0000000e11117211 */ /* 0x000fe200078f18ff */
[----:B------:R-:W-:-:S02]  /*1440*/  USEL UR16, URZ, 0x1, UP0 ;  /* 0x000000013f107887 */ /* 0x000fc40008000000 */
[----:B------:R-:W-:Y:S01]  /*1450*/  IMAD.IADD R18, R10, 0x1, -R11 ;  /* 0x000000010a127824 */ /* 0x000fe200078e0a0b */
[----:B------:R-:W-:-:S03]  /*1460*/  LOP3.LUT R17, R17, 0xfffffff8, RZ, 0xc0, !PT ;  /* 0xfffffff811117812 */ /* 0x000fc600078ec0ff */
[----:B------:R-:W-:Y:S01]  /*1470*/  IMAD.U32 R87, RZ, RZ, UR16 ;  /* 0x00000010ff577e24 */ /* 0x000fe2000f8e00ff */
[----:B0-----:R-:W-:Y:S01]  /*1480*/  ULEA UR9, UR6, UR9, 0x18 ;  /* 0x0000000906097291 */ /* 0x001fe2000f8ec03f */
[----:B------:R-:W-:Y:S01]  /*1490*/  IMAD.IADD R14, R14, 0x1, -R17 ;  /* 0x000000010e0e7824 */ /* 0x000fe200078e0a11 */
[----:B------:R-:W-:Y:S01]  /*14a0*/  USHF.L.U32 UR6, UR7, 0x3, URZ ;  /* 0x0000000307067899 */ /* 0x000fe2000800063f */
[----:B------:R-:W-:Y:S01]  /*14b0*/  SHF.R.S32.HI R17, RZ, 0x5, R16 ;  /* 0x00000005ff117819 */ /* 0x000fe20000011410 */
[----:B------:R-:W-:Y:S02]  /*14c0*/  UIADD3 UR7, UR9, 0x200, URZ ;  /* 0x0000020009077890 */ /* 0x000fe4000fffe03f */
[----:B------:R-:W-:Y:S01]  /*14d0*/  ULOP3.LUT UR6, UR6, 0x8, URZ, 0xc0, !UPT ;  /* 0x0000000806067892 */ /* 0x000fe2000f8ec03f */
[--C-:B------:R-:W-:Y:S01]  /*14e0*/  SHF.R.S32.HI R15, RZ, 0x1f, R14.reuse ;  /* 0x0000001fff0f7819 */ /* 0x100fe2000001140e */
[----:B------:R-:W-:Y:S01]  /*14f0*/  UIADD3 UR8, UR9, 0x1c200, URZ ;  /* 0x0001c20009087890 */ /* 0x000fe2000fffe03f */
[----:B------:R-:W-:Y:S01]  /*1500*/  IMAD R19, R17, -0x10, -R14 ;  /* 0xfffffff011137824 */ /* 0x000fe200078e0a0e */
[----:B------:R-:W-:-:S02]  /*1510*/  USHF.R.U32.HI UR7, URZ, 0x4, UR7 ;  /* 0x000000043f077899 */ /* 0x000fc40008011607 */
[----:B------:R-:W-:Y:S01]  /*1520*/  USHF.R.U32.HI UR8, URZ, 0x4, UR8 ;  /* 0x000000043f087899 */ /* 0x000fe20008011608 */
[----:B------:R-:W-:Y:S01]  /*1530*/  IMAD.WIDE R10, R17, 0x10, R14 ;  /* 0x00000010110a7825 */ /* 0x000fe200078e020e */
[----:B------:R-:W-:Y:S02]  /*1540*/  ULOP3.LUT UR24, UR6, 0x8, URZ, 0x3c, !UPT ;  /* 0x0000000806187892 */ /* 0x000fe4000f8e3c3f */
[----:B------:R-:W-:Y:S02]  /*1550*/  ULOP3.LUT UR12, UR6, 0x18, URZ, 0x3c, !UPT ;  /* 0x00000018060c7892 */ /* 0x000fe4000f8e3c3f */
[----:B------:R-:W-:Y:S01]  /*1560*/  UIADD3 UR23, UR9, 0xf0, URZ ;  /* 0x000000f009177890 */ /* 0x000fe2000fffe03f */
[----:B------:R-:W-:Y:S01]  /*1570*/  ULDC UR6, c[0x0][0x284] ;  /* 0x0000a10000067ab9 */ /* 0x000fe20000000800 */
[----:B------:R-:W-:Y:S01]  /*1580*/  ULOP3.LUT UR7, UR7, 0x3fff, URZ, 0xc0, !UPT ;  /* 0x00003fff07077892 */ /* 0x000fe2000f8ec03f */
[----:B------:R-:W-:Y:S01]  /*1590*/  VIADD R19, R19, UR6 ;  /* 0x0000000613137c36 */ /* 0x000fe20008000000 */
[----:B------:R-:W-:-:S02]  /*15a0*/  ULOP3.LUT UR8, UR8, 0x3fff, URZ, 0xc0, !UPT ;  /* 0x00003fff08087892 */ /* 0x000fc4000f8ec03f */
[----:B------:R-:W-:Y:S02]  /*15b0*/  ULEA UR11, UR11, UR23, 0x3 ;  /* 0x000000170b0b7291 */ /* 0x000fe4000f8e183f */
[----:B------:R-:W-:Y:S02]  /*15c0*/  ULOP3.LUT UR14, UR7, 0x10000, URZ, 0xfc, !UPT ;  /* 0x00010000070e7892 */ /* 0x000fe4000f8efc3f */
[----:B------:R-:W-:-:S12]  /*15d0*/  ULOP3.LUT UR15, UR8, 0x10000, URZ, 0xfc, !UPT ;  /* 0x00010000080f7892 */ /* 0x000fd8000f8efc3f */
.L_x_106:
[----:B------:R-:W-:Y:S01]  /*15e0*/  SHF.L.U32 R14, R87, 0x1f, RZ ;  /* 0x0000001f570e7819 */ /* 0x000fe200000006ff */
[----:B------:R-:W0:Y:S01]  /*15f0*/  LDC R15, c[0x0][0x28c] ;  /* 0x0000a300ff0f7b82 */ /* 0x000e220000000800 */
[----:B------:R-:W-:Y:S01]  /*1600*/  UMOV UR6, URZ ;  /* 0x0000003f00067c82 */ /* 0x000fe20008000000 */
[----:B------:R-:W-:Y:S01]  /*1610*/  UMOV UR25, UR5 ;  /* 0x0000000500197c82 */ /* 0x000fe20008000000 */
[----:B-1----:R-:W1:Y:S01]  /*1620*/  SYNCS.PHASECHK.TRANS64.TRYWAIT P0, [UR11+-0x8], R14 ;  /* 0xfffff80eff0075a7 */ /* 0x002e62000800014b */
[----:B0-----:R-:W-:Y:S01]  /*1630*/  ISETP.GE.AND P1, PT, R15, 0x1, PT ;  /* 0x000000010f00780c */ /* 0x001fe20003f26270 */
[----:B-1234-:R-:W-:-:S12]  /*1640*/  @!P0 BRA `(.L_x_16) ;  /* 0x0000005400ac8947 */ /* 0x01efd80003800000 */
.L_x_138:
[----:B------:R-:W-:Y:S01]  /*1650*/  UMOV UR7, URZ ;  /* 0x0000003f00077c82 */ /* 0x000fe20008000000 */
[----:B------:R-:W-:Y:S01]  /*1660*/  UMOV UR8, URZ ;  /* 0x0000003f00087c82 */ /* 0x000fe20008000000 */
[----:B------:R-:W-:Y:S02]  /*1670*/  CS2R R22, SRZ ;  /* 0x0000000000167805 */ /* 0x000fe4000001ff00 */
[----:B------:R-:W-:Y:S02]  /*1680*/  CS2R R56, SRZ ;  /* 0x0000000000387805 */ /* 0x000fe4000001ff00 */
[----:B------:R-:W-:Y:S02]  /*1690*/  CS2R R58, SRZ ;  /* 0x00000000003a7805 */ /* 0x000fe4000001ff00 */
[----:B------:R-:W-:Y:S02]  /*16a0*/  CS2R R60, SRZ ;  /* 0x00000000003c7805 */ /* 0x000fe4000001ff00 */
[----:B------:R-:W-:-:S02]  /*16b0*/  CS2R R62, SRZ ;  /* 0x00000000003e7805 */ /* 0x000fc4000001ff00 */
[----:B------:R-:W-:Y:S02]  /*16c0*/  CS2R R64, SRZ ;  /* 0x0000000000407805 */ /* 0x000fe4000001ff00 */
        /* <DEDUP_REMOVED lines=9> */
[----:B------:R-:W-:Y:S01]  /*1760*/  CS2R R84, SRZ ;  /* 0x0000000000547805 */ /* 0x000fe2000001ff00 */
[----:B------:R-:W-:Y:S01]  /*1770*/  IMAD.U32 R17, RZ, RZ, UR4 ;  /* 0x00000004ff117e24 */ /* 0x000fe2000f8e00ff */
        /* <DEDUP_REMOVED lines=15> */
[----:B------:R-:W-:Y:S01]  /*1870*/  CS2R R54, SRZ ;  /* 0x0000000000367805 */ /* 0x000fe2000001ff00 */
[----:B------:R-:W-:Y:S06]  /*1880*/  @!P1 BRA `(.L_x_17) ;  /* 0x0000000400889947 */ /* 0x000fec0003800000 */
[----:B------:R-:W-:-:S13]  /*1890*/  ISETP.NE.AND P1, PT, R86, 0x3, PT ;  /* 0x000000035600780c */ /* 0x000fda0003f25270 */
[----:B------:R-:W-:Y:S05]  /*18a0*/  @!P1 BRA `(.L_x_18) ;  /* 0x0000000000049947 */ /* 0x000fea0003800000 */
[----:B------:R-:W-:Y:S01]  /*18b0*/  BPT.TRAP 0x1 ;  /* 0x000000040000795c */ /* 0x000fe20000300000 */
.L_x_18:
[----:B------:R-:W-:Y:S01]  /*18c0*/  ULEA UR6, UR5, UR9, 0x3 ;  /* 0x0000000905067291 */ /* 0x000fe2000f8e183f */
[----:B0-----:R-:W-:-:S05]  /*18d0*/  IMAD.U32 R14, RZ, RZ, UR4 ;  /* 0x00000004ff0e7e24 */ /* 0x001fca000f8e00ff */
[----:B------:R-:W-:-:S04]  /*18e0*/  SHF.L.U32 R14, R14, 0x1f, RZ ;  /* 0x0000001f0e0e7819 */ /* 0x000fc800000006ff */
[----:B------:R0:W1:Y:S01]  /*18f0*/  SYNCS.PHASECHK.TRANS64.TRYWAIT P0, [UR6], R14 ;  /* 0x0000000eff0075a7 */ /* 0x0000620008000146 */
[----:B------:R-:W-:Y:S05]  /*1900*/  @!P1 BRA `(.L_x_19) ;  /* 0x0000000000049947 */ /* 0x000fea0003800000 */
[----:B------:R-:W-:Y:S01]  /*1910*/  BPT.TRAP 0x1 ;  /* 0x000000040000795c */ /* 0x000fe20000300000 */
.L_x_19:
[----:B-1----:R-:W-:Y:S05]  /*1920*/  @P0 BRA `(.L_x_20) ;  /* 0x0000000000080947 */ /* 0x002fea0003800000 */
[----:B------:R-:W1:Y:S02]  /*1930*/  SYNCS.PHASECHK.TRANS64.TRYWAIT P0, [UR6], R14 ;  /* 0x0000000eff0075a7 */ /* 0x000e640008000146 */
[----:B-1----:R-:W-:Y:S05]  /*1940*/  @!P0 BRA `(.L_x_21) ;  /* 0x0000005400048947 */ /* 0x002fea0003800000 */
.L_x_20:
[----:B------:R-:W-:Y:S01]  /*1950*/  ULEA UR6, UR5, UR14, 0x9 ;  /* 0x0000000e05067291 */ /* 0x000fe2000f8e483f */
[----:B------:R-:W-:Y:S01]  /*1960*/  WARPGROUP.ARRIVE ;  /* 0x00000000000079c5 */ /* 0x000fe20000000000 */
[----:B------:R-:W-:Y:S01]  /*1970*/  ULEA UR7, UR5, UR15, 0x9 ;  /* 0x0000000f05077291 */ /* 0x000fe2000f8e483f */
[----:B------:R-:W-:Y:S01]  /*1980*/  CS2R R22, SRZ ;  /* 0x0000000000167805 */ /* 0x000fe2000001ff00 */
[----:B------:R-:W-:Y:S01]  /*1990*/  UMOV UR17, 0x40000040 ;  /* 0x4000004000117882 */ /* 0x000fe20000000000 */
[----:B------:R-:W-:Y:S01]  /*19a0*/  UMOV UR19, 0x40000040 ;  /* 0x4000004000137882 */ /* 0x000fe20000000000 */
[----:B------:R-:W-:Y:S01]  /*19b0*/  CS2R R56, SRZ ;  /* 0x0000000000387805 */ /* 0x000fe2000001ff00 */
[----:B------:R-:W-:Y:S01]  /*19c0*/  UMOV UR16, UR6 ;  /* 0x0000000600107c82 */ /* 0x000fe20008000000 */
[----:B------:R-:W-:Y:S01]  /*19d0*/  CS2R R58, SRZ ;  /* 0x00000000003a7805 */ /* 0x000fe2000001ff00 */
[----:B------:R-:W-:Y:S01]  /*19e0*/  UMOV UR18, UR7 ;  /* 0x0000000700127c82 */ /* 0x000fe20008000000 */
[----:B------:R-:W-:Y:S01]  /*19f0*/  CS2R R60, SRZ ;  /* 0x00000000003c7805 */ /* 0x000fe2000001ff00 */
[----:B------:R-:W-:Y:S01]  /*1a00*/  QGMMA.64x64x32.F32.E4M3.E5M2 R24, gdesc[UR16], RZ, !UPT ;  /* 0x00e00000101879f3 */ /* 0x000fe2000c7028ff */
[----:B------:R-:W-:Y:S01]  /*1a10*/  UIADD3 UR16, UR6, 0x2, URZ ;  /* 0x0000000206107890 */ /* 0x000fe2000fffe03f */
[----:B------:R-:W-:Y:S01]  /*1a20*/  CS2R R62, SRZ ;  /* 0x00000000003e7805 */ /* 0x000fe2000001ff00 */
[----:B------:R-:W-:Y:S01]  /*1a30*/  UIADD3 UR18, UR7, 0x2, URZ ;  /* 0x0000000207127890 */ /* 0x000fe2000fffe03f */
[----:B------:R-:W-:Y:S01]  /*1a40*/  CS2R R64, SRZ ;  /* 0x0000000000407805 */ /* 0x000fe2000001ff00 */
[----:B------:R-:W-:Y:S01]  /*1a50*/  UMOV UR17, 0x40000040 ;  /* 0x4000004000117882 */ /* 0x000fe20000000000 */
[----:B------:R-:W-:Y:S01]  /*1a60*/  UMOV UR19, 0x40000040 ;  /* 0x4000004000137882 */ /* 0x000fe20000000000 */
        /* <DEDUP_REMOVED lines=10> */
[----:B------:R-:W-:Y:S01]  /*1b10*/  QGMMA.64x64x32.F32.E4M3.E5M2 R24, gdesc[UR16], R24 ;  /* 0x00e00000101879f3 */ /* 0x000fe20008702818 */
[----:B------:R-:W-:Y:S02]  /*1b20*/  UIADD3 UR16, UR6, 0x4, URZ ;  /* 0x0000000406107890 */ /* 0x000fe4000fffe03f */
[----:B------:R-:W-:Y:S01]  /*1b30*/  UIADD3 UR18, UR7, 0x4, URZ ;  /* 0x0000000407127890 */ /* 0x000fe2000fffe03f */
[----:B------:R-:W-:Y:S01]  /*1b40*/  UMOV UR17, 0x40000040 ;  /* 0x4000004000117882 */ /* 0x000fe20000000000 */
[----:B------:R-:W-:-:S07]  /*1b50*/  UMOV UR19, 0x40000040 ;  /* 0x4000004000137882 */ /* 0x000fce0000000000 */
[----:B------:R-:W-:Y:S01]  /*1b60*/  QGMMA.64x64x32.F32.E4M3.E5M2 R24, gdesc[UR16], R24 ;  /* 0x00e00000101879f3 */ /* 0x000fe20008702818 */
[----:B------:R-:W-:Y:S02]  /*1b70*/  UIADD3 UR18, UR7, 0x6, URZ ;  /* 0x0000000607127890 */ /* 0x000fe4000fffe03f */
[----:B------:R-:W-:Y:S01]  /*1b80*/  UIADD3 UR16, UR6, 0x6, URZ ;  /* 0x0000000606107890 */ /* 0x000fe2000fffe03f */
[----:B------:R-:W-:Y:S01]  /*1b90*/  ULDC UR7, c[0x0][0x50c] ;  /* 0x0001430000077ab9 */ /* 0x000fe20000000800 */
[----:B------:R-:W-:Y:S01]  /*1ba0*/  UMOV UR17, 0x40000040 ;  /* 0x4000004000117882 */ /* 0x000fe20000000000 */
[----:B------:R-:W-:Y:S01]  /*1bb0*/  UISETP.NE.AND UP0, UPT, UR7, 0x4, UPT ;  /* 0x000000040700788c */ /* 0x000fe2000bf05270 */
[----:B------:R-:W-:Y:S01]  /*1bc0*/  UMOV UR19, 0x40000040 ;  /* 0x4000004000137882 */ /* 0x000fe20000000000 */
[----:B------:R-:W-:Y:S02]  /*1bd0*/  UMOV UR6, 0x4 ;  /* 0x0000000400067882 */ /* 0x000fe40000000000 */
[----:B------:R-:W-:-:S06]  /*1be0*/  USEL UR7, URZ, 0x1, UP0 ;  /* 0x000000013f077887 */ /* 0x000fcc0008000000 */
[----:B------:R-:W-:Y:S01]  /*1bf0*/  ISETP.NE.AND P0, PT, RZ, UR7, PT ;  /* 0x00000007ff007c0c */ /* 0x000fe2000bf05270 */
[----:B------:R-:W-:-:S12]  /*1c00*/  QGMMA.64x64x32.F32.E4M3.E5M2 R24, gdesc[UR16], R24, gsb0 ;  /* 0x00e00000101879f3 */ /* 0x000fd80008002818 */
[----:B------:R-:W-:Y:S05]  /*1c10*/  @!P0 BRA `(.L_x_22) ;  /* 0x0000000000888947 */ /* 0x000fea0003800000 */
[----:B------:R-:W-:Y:S02]  /*1c20*/  WARPGROUP.DEPBAR.LE gsb0, 0x0 ;  /* 0x00008000000079c5 */ /* 0x000fe40000010000 */
[----:B------:R-:W-:-:S01]  /*1c30*/  FADD R85, RZ, R24 ;  /* 0x00000018ff557221 */ /* 0x000fc20000000000 */
[----:B------:R-:W-:Y:S01]  /*1c40*/  FADD R84, RZ, R25 ;  /* 0x00000019ff547221 */ /* 0x000fe20000000000 */
        /* <DEDUP_REMOVED lines=30> */
[----:B------:R-:W-:-:S06]  /*1e30*/  UMOV UR6, URZ ;  /* 0x0000003f00067c82 */ /* 0x000fcc0008000000 */
.L_x_22:
[----:B------:R-:W-:-:S04]  /*1e40*/  UIADD3 UR25, UR5, 0x1, URZ ;  /* 0x0000000105197890 */ /* 0x000fc8000fffe03f */
[----:B------:R-:W-:-:S04]  /*1e50*/  UISETP.NE.AND UP0, UPT, UR25, 0xe, UPT ;  /* 0x0000000e1900788c */ /* 0x000fc8000bf05270 */
[----:B------:R-:W-:Y:S02]  /*1e60*/  USEL UR8, URZ, 0x1, UP0 ;  /* 0x000000013f087887 */ /* 0x000fe40008000000 */
[----:B------:R-:W-:Y:S02]  /*1e70*/  USEL UR25, UR25, URZ, UP0 ;  /* 0x0000003f19197287 */ /* 0x000fe40008000000 */
[----:B------:R-:W-:-:S06]  /*1e80*/  ULOP3.LUT UR8, UR4, UR8, URZ, 0x3c, !UPT ;  /* 0x0000000804087292 */ /* 0x000fcc000f8e3c3f */
[----:B------:R-:W-:Y:S01]  /*1e90*/  IMAD.U32 R17, RZ, RZ, UR8 ;  /* 0x00000008ff117e24 */ /* 0x000fe2000f8e00ff */
[----:B------:R-:W-:-:S06]  /*1ea0*/  UMOV UR8, 0x1 ;  /* 0x0000000100087882 */ /* 0x000fcc0000000000 */
.L_x_17:
[----:B------:R-:W-:-:S06]  /*1eb0*/  UISETP.GE.AND UP0, UPT, UR10, 0x1, UPT ;  /* 0x000000010a00788c */ /* 0x000fcc000bf06270 */
[----:B------:R-:W-:-:S13]  /*1ec0*/  PLOP3.LUT P0, PT, PT, PT, UP0, 0x80, 0x0 ;  /* 0x000000000000781c */ /* 0x000fda0003f0f008 */
[----:B------:R-:W-:Y:S05]  /*1ed0*/  @!P0 BRA `(.L_x_23) ;  /* 0x0000000400948947 */ /* 0x000fea0003800000 */
[----:B01----:R-:W-:Y:S01]  /*1ee0*/  IMAD.U32 R14, RZ, RZ, UR10 ;  /* 0x0000000aff0e7e24 */ /* 0x003fe2000f8e00ff */
[----:B------:R-:W-:Y:S01]  /*1ef0*/  UMOV UR26, UR5 ;  /* 0x00000005001a7c82 */ /* 0x000fe20008000000 */
[----:B------:R-:W-:-:S05]  /*1f00*/  ULDC UR27, c[0x0][0x50c] ;  /* 0x00014300001b7ab9 */ /* 0x000fca0000000800 */
.L_x_31:
[----:B------:R-:W-:-:S13]  /*1f10*/  ISETP.NE.AND P1, PT, R86, 0x3, PT ;  /* 0x000000035600780c */ /* 0x000fda0003f25270 */
[----:B01----:R-:W-:Y:S05]  /*1f20*/  @!P1 BRA `(.L_x_24) ;  /* 0x0000000000049947 */ /* 0x003fea0003800000 */
[----:B------:R-:W-:Y:S01]  /*1f30*/  BPT.TRAP 0x1 ;  /* 0x000000040000795c */ /* 0x000fe20000300000 */
.L_x_24:
[----:B------:R-:W-:Y:S01]  /*1f40*/  ULEA UR16, UR25, UR9, 0x3 ;  /* 0x0000000919107291 */ /* 0x000fe2000f8e183f */
[----:B------:R-:W-:-:S08]  /*1f50*/  SHF.L.U32 R15, R17, 0x1f, RZ ;  /* 0x0000001f110f7819 */ /* 0x000fd000000006ff */
[----:B------:R0:W1:Y:S01]  /*1f60*/  SYNCS.PHASECHK.TRANS64.TRYWAIT P0, [UR16], R15 ;  /* 0x0000000fff0075a7 */ /* 0x0000620008000150 */
[----:B------:R-:W-:Y:S05]  /*1f70*/  @!P1 BRA `(.L_x_25) ;  /* 0x0000000000049947 */ /* 0x000fea0003800000 */
[----:B------:R-:W-:Y:S01]  /*1f80*/  BPT.TRAP 0x1 ;  /* 0x000000040000795c */ /* 0x000fe20000300000 */
.L_x_25:
[----:B-1----:R-:W-:Y:S05]  /*1f90*/  @P0 BRA `(.L_x_26) ;  /* 0x0000000000080947 */ /* 0x002fea0003800000 */
[----:B------:R-:W1:Y:S02]  /*1fa0*/  SYNCS.PHASECHK.TRANS64.TRYWAIT P0, [UR16], R15 ;  /* 0x0000000fff0075a7 */ /* 0x000e640008000150 */
[----:B-1----:R-:W-:Y:S05]  /*1fb0*/  @!P0 BRA `(.L_x_27) ;  /* 0x0000004c00808947 */ /* 0x002fea0003800000 */
.L_x_26:
[----:B------:R-:W-:Y:S01]  /*1fc0*/  UISETP.NE.AND UP0, UPT, UR7, URZ, UPT ;  /* 0x0000003f0700728c */ /* 0x000fe2000bf05270 */
[----:B------:R-:W-:Y:S01]  /*1fd0*/  WARPGROUP.ARRIVE ;  /* 0x00000000000079c5 */ /* 0x000fe20000000000 */
[----:B------:R-:W-:Y:S02]  /*1fe0*/  ULEA UR7, UR25, UR14, 0x9 ;  /* 0x0000000e19077291 */ /* 0x000fe4000f8e483f */
[----:B------:R-:W-:Y:S01]  /*1ff0*/  USEL UR8, UR8, URZ, !UP0 ;  /* 0x0000003f08087287 */ /* 0x000fe2000c000000 */
[----:B------:R-:W-:Y:S01]  /*2000*/  UMOV UR17, 0x40000040 ;  /* 0x4000004000117882 */ /* 0x000fe20000000000 */
[----:B------:R-:W-:Y:S02]  /*2010*/  UMOV UR19, 0x40000040 ;  /* 0x4000004000137882 */ /* 0x000fe40000000000 */
[----:B------:R-:W-:Y:S02]  /*2020*/  UISETP.NE.U32.AND UP0, UPT, UR8, URZ, UPT ;  /* 0x0000003f0800728c */ /* 0x000fe4000bf05070 */
[----:B------:R-:W-:Y:S01]  /*2030*/  ULEA UR8, UR25, UR15, 0x9 ;  /* 0x0000000f19087291 */ /* 0x000fe2000f8e483f */
[----:B------:R-:W-:Y:S01]  /*2040*/  UMOV UR16, UR7 ;  /* 0x0000000700107c82 */ /* 0x000fe20008000000 */
[----:B------:R-:W-:-:S05]  /*2050*/  UIADD3 UR6, UR6, 0x4, URZ ;  /* 0x0000000406067890 */ /* 0x000fca000fffe03f */
[----:B------:R-:W-:Y:S02]  /*2060*/  UMOV UR18, UR8 ;  /* 0x0000000800127c82 */ /* 0x000fe40008000000 */
[----:B------:R-:W-:Y:S01]  /*2070*/  QGMMA.64x64x32.F32.E4M3.E5M2 R24, gdesc[UR16], R24, UP0 ;  /* 0x00e00000101879f3 */ /* 0x000fe2000bf02818 */
[----:B------:R-:W-:Y:S02]  /*2080*/  UIADD3 UR16, UR7, 0x2, URZ ;  /* 0x0000000207107890 */ /* 0x000fe4000fffe03f */
[----:B------:R-:W-:Y:S01]  /*2090*/  UIADD3 UR18, UR8, 0x2, URZ ;  /* 0x0000000208127890 */ /* 0x000fe2000fffe03f */
[----:B------:R-:W-:Y:S01]  /*20a0*/  UMOV UR17, 0x40000040 ;  /* 0x4000004000117882 */ /* 0x000fe20000000000 */
[----:B------:R-:W-:Y:S01]  /*20b0*/  UMOV UR19, 0x40000040 ;  /* 0x4000004000137882 */ /* 0x000fe20000000000 */
[----:B------:R-:W-:-:S06]  /*20c0*/  UISETP.NE.AND UP0, UPT, UR6, UR27, UPT ;  /* 0x0000001b0600728c */ /* 0x000fcc000bf05270 */
        /* <DEDUP_REMOVED lines=8> */
[----:B------:R-:W-:Y:S01]  /*2150*/  UMOV UR17, 0x40000040 ;  /* 0x4000004000117882 */ /* 0x000fe20000000000 */
[----:B------:R-:W-:Y:S01]  /*2160*/  UMOV UR19, 0x40000040 ;  /* 0x4000004000137882 */ /* 0x000fe20000000000 */
[----:B------:R-:W-:-:S06]  /*2170*/  USEL UR7, URZ, 0x1, UP0 ;  /* 0x000000013f077887 */ /* 0x000fcc0008000000 */
[----:B------:R-:W-:Y:S01]  /*2180*/  ISETP.NE.AND P0, PT, RZ, UR7, PT ;  /* 0x00000007ff007c0c */ /* 0x000fe2000bf05270 */
[----:B------:R-:W-:Y:S03]  /*2190*/  QGMMA.64x64x32.F32.E4M3.E5M2 R24, gdesc[UR16], R24, gsb0 ;  /* 0x00e00000101879f3 */ /* 0x000fe60008002818 */
[----:B------:R-:W-:-:S09]  /*21a0*/  WARPGROUP.DEPBAR.LE gsb0, 0x1 ;  /* 0x00008000000079c5 */ /* 0x000fd20000010100 */
[----:B------:R-:W-:Y:S05]  /*21b0*/  @!P0 BRA `(.L_x_28) ;  /* 0x0000000000888947 */ /* 0x000fea0003800000 */
[----:B------:R-:W-:Y:S02]  /*21c0*/  WARPGROUP.DEPBAR.LE gsb0, 0x0 ;  /* 0x00008000000079c5 */ /* 0x000fe40000010000 */
[----:B------:R-:W-:-:S01]  /*21d0*/  FADD R85, R24, R85 ;  /* 0x0000005518557221 */ /* 0x000fc20000000000 */
[----:B------:R-:W-:Y:S01]  /*21e0*/  FADD R84, R25, R84 ;  /* 0x0000005419547221 */ /* 0x000fe20000000000 */
        /* <DEDUP_REMOVED lines=30> */
[----:B------:R-:W-:-:S06]  /*23d0*/  UMOV UR6, URZ ;  /* 0x0000003f00067c82 */ /* 0x000fcc0008000000 */
.L_x_28:
[----:B------:R-:W-:Y:S05]  /*23e0*/  @!P1 BRA `(.L_x_29) ;  /* 0x0000000000049947 */ /* 0x000fea0003800000 */
[----:B------:R-:W-:Y:S01]  /*23f0*/  BPT.TRAP 0x1 ;  /* 0x000000040000795c */ /* 0x000fe20000300000 */
.L_x_29:
[----:B------:R-:W-:Y:S01]  /*2400*/  ULEA UR8, UR26, UR9, 0x3 ;  /* 0x000000091a087291 */ /* 0x000fe2000f8e183f */
[----:B------:R-:W-:-:S03]  /*2410*/  ISETP.GT.U32.AND P0, PT, R7, 0x1, PT ;  /* 0x000000010700780c */ /* 0x000fc60003f04070 */
[----:B------:R-:W-:-:S04]  /*2420*/  UIADD3 UR8, UR8, 0x70, URZ ;  /* 0x0000007008087890 */ /* 0x000fc8000fffe03f */
[----:B------:R-:W-:-:S09]  /*2430*/  UPRMT UR8, URZ, 0x654, UR8 ;  /* 0x000006543f087896 */ /* 0x000fd20008000008 */
[----:B------:R-:W-:Y:S01]  /*2440*/  SYNCS.ARRIVE.TRANS64.RED.A1T0 RZ, [UR8], RZ ;  /* 0x000000ffffff79a7 */ /* 0x000fe20008100408 */
[----:B------:R-:W-:Y:S05]  /*2450*/  @P0 BRA `(.L_x_30) ;  /* 0x0000000000040947 */ /* 0x000fea0003800000 */
[----:B------:R-:W-:Y:S01]  /*2460*/  BPT.TRAP 0x1 ;  /* 0x000000040000795c */ /* 0x000fe20000300000 */
.L_x_30:
[----:B------:R-:W-:Y:S01]  /*2470*/  UIADD3 UR25, UR25, 0x1, URZ ;  /* 0x0000000119197890 */ /* 0x000fe2000fffe03f */
[C---:B------:R-:W-:Y:S01]  /*2480*/  ISETP.GT.AND P0, PT, R14.reuse, 0x1, PT ;  /* 0x000000010e00780c */ /* 0x040fe20003f04270 */
[----:B------:R-:W-:Y:S01]  /*2490*/  UIADD3 UR26, UR26, 0x1, URZ ;  /* 0x000000011a1a7890 */ /* 0x000fe2000fffe03f */
[----:B------:R-:W-:Y:S01]  /*24a0*/  VIADD R14, R14, 0xffffffff ;  /* 0xffffffff0e0e7836 */ /* 0x000fe20000000000 */
[----:B------:R-:W-:Y:S02]  /*24b0*/  UISETP.NE.AND UP0, UPT, UR25, 0xe, UPT ;  /* 0x0000000e1900788c */ /* 0x000fe4000bf05270 */
[----:B------:R-:W-:Y:S02]  /*24c0*/  UISETP.NE.AND UP1, UPT, UR26, 0xe, UPT ;  /* 0x0000000e1a00788c */ /* 0x000fe4000bf25270 */
[----:B------:R-:W-:Y:S02]  /*24d0*/  USEL UR8, URZ, 0x1, UP0 ;  /* 0x000000013f087887 */ /* 0x000fe40008000000 */
[----:B------:R-:W-:-:S02]  /*24e0*/  USEL UR25, UR25, URZ, UP0 ;  /* 0x0000003f19197287 */ /* 0x000fc40008000000 */
[----:B------:R-:W-:Y:S02]  /*24f0*/  USEL UR26, UR26, URZ, UP1 ;  /* 0x0000003f1a1a7287 */ /* 0x000fe40008800000 */
[----:B------:R-:W-:Y:S01]  /*2500*/  LOP3.LUT R17, R17, UR8, RZ, 0x3c, !PT ;  /* 0x0000000811117c12 */ /* 0x000fe2000f8e3cff */
[----:B------:R-:W-:Y:S01]  /*2510*/  UMOV UR8, 0x1 ;  /* 0x0000000100087882 */ /* 0x000fe20000000000 */
[----:B------:R-:W-:Y:S08]  /*2520*/  @P0 BRA `(.L_x_31) ;  /* 0xfffffff800780947 */ /* 0x000ff0000383ffff */
.L_x_23:
[----:B------:R-:W-:Y:S01]  /*2530*/  UISETP.NE.AND UP0, UPT, UR6, URZ, UPT ;  /* 0x0000003f0600728c */ /* 0x000fe2000bf05270 */
[----:B01----:R-:W0:Y:S01]  /*2540*/  LDC R14, c[0x0][0x28c] ;  /* 0x0000a300ff0e7b82 */ /* 0x003e220000000800 */
[----:B------:R-:W-:Y:S02]  /*2550*/  IMAD.U32 R15, RZ, RZ, UR24 ;  /* 0x00000018ff0f7e24 */ /* 0x000fe4000f8e00ff */
[----:B------:R-:W-:-:S06]  /*2560*/  USEL UR6, URZ, 0x1, !UP0 ;  /* 0x000000013f067887 */ /* 0x000fcc000c000000 */
[----:B------:R-:W-:-:S13]  /*2570*/  ISETP.NE.AND P0, PT, RZ, UR6, PT ;  /* 0x00000006ff007c0c */ /* 0x000fda000bf05270 */
[----:B------:R-:W-:Y:S05]  /*2580*/  @!P0 BRA `(.L_x_32) ;  /* 0x0000000000848947 */ /* 0x000fea0003800000 */
[----:B------:R-:W-:Y:S02]  /*2590*/  WARPGROUP.DEPBAR.LE gsb0, 0x0 ;  /* 0x00008000000079c5 */ /* 0x000fe40000010000 */
[----:B------:R-:W-:Y:S01]  /*25a0*/  FADD R85, R24, R85 ;  /* 0x0000005518557221 */ /* 0x000fe20000000000 */
        /* <DEDUP_REMOVED lines=30> */
[----:B------:R-:W-:-:S07]  /*2790*/  FADD R22, R22, R55 ;  /* 0x0000003716167221 */ /* 0x000fce0000000000 */
.L_x_32:
[----:B0-----:R-:W-:Y:S01]  /*27a0*/  ISETP.GE.AND P0, PT, R14, 0x1, PT ;  /* 0x000000010e00780c */ /* 0x001fe20003f06270 */
[----:B------:R0:W-:Y:S01]  /*27b0*/  SYNCS.ARRIVE.TRANS64.A1T0 RZ, [R15+UR23], RZ ;  /* 0x000000ff0fff79a7 */ /* 0x0001e20008100017 */
[----:B------:R-:W-:-:S11]  /*27c0*/  WARPGROUP.DEPBAR.LE gsb0, 0x0 ;  /* 0x00008000000079c5 */ /* 0x000fd60000010000 */
[----:B------:R-:W-:Y:S05]  /*27d0*/  @!P0 BRA `(.L_x_33) ;  /* 0x00000000003c8947 */ /* 0x000fea0003800000 */
[----:B------:R-:W-:-:S13]  /*27e0*/  ISETP.NE.AND P0, PT, R86, 0x3, PT ;  /* 0x000000035600780c */ /* 0x000fda0003f05270 */
[----:B------:R-:W-:Y:S05]  /*27f0*/  @!P0 BRA `(.L_x_34) ;  /* 0x0000000000048947 */ /* 0x000fea0003800000 */
[----:B------:R-:W-:Y:S01]  /*2800*/  BPT.TRAP 0x1 ;  /* 0x000000040000795c */ /* 0x000fe20000300000 */
.L_x_34:
[----:B------:R-:W-:Y:S01]  /*2810*/  UIADD3 UR8, UR10, UR5, URZ ;  /* 0x000000050a087290 */ /* 0x000fe2000fffe03f */
[----:B------:R-:W-:-:S03]  /*2820*/  ISETP.GT.U32.AND P0, PT, R7, 0x1, PT ;  /* 0x000000010700780c */ /* 0x000fc60003f04070 */
[----:B------:R-:W-:-:S04]  /*2830*/  USHF.R.U32.HI UR6, URZ, 0x1, UR8 ;  /* 0x000000013f067899 */ /* 0x000fc80008011608 */
[----:B------:R-:W-:-:S04]  /*2840*/  UIMAD.WIDE.U32 UR6, UR6, -0x6db6db6d, URZ ;  /* 0x92492493060678a5 */ /* 0x000fc8000f8e003f */
[----:B------:R-:W-:-:S04]  /*2850*/  USHF.R.U32.HI UR6, URZ, 0x2, UR7 ;  /* 0x000000023f067899 */ /* 0x000fc80008011607 */
[----:B------:R-:W-:-:S04]  /*2860*/  UIMAD UR8, UR6, -0xe, UR8 ;  /* 0xfffffff2060878a4 */ /* 0x000fc8000f8e0208 */
[----:B------:R-:W-:-:S04]  /*2870*/  ULEA UR8, UR8, UR9, 0x3 ;  /* 0x0000000908087291 */ /* 0x000fc8000f8e183f */
[----:B------:R-:W-:-:S04]  /*2880*/  UIADD3 UR8, UR8, 0x70, URZ ;  /* 0x0000007008087890 */ /* 0x000fc8000fffe03f */
[----:B------:R-:W-:-:S09]  /*2890*/  UPRMT UR8, URZ, 0x654, UR8 ;  /* 0x000006543f087896 */ /* 0x000fd20008000008 */
[----:B------:R-:W-:Y:S01]  /*28a0*/  SYNCS.ARRIVE.TRANS64.RED.A1T0 RZ, [UR8], RZ ;  /* 0x000000ffffff79a7 */ /* 0x000fe20008100408 */
[----:B------:R-:W-:Y:S05]  /*28b0*/  @P0 BRA `(.L_x_33) ;  /* 0x0000000000040947 */ /* 0x000fea0003800000 */
[----:B------:R-:W-:Y:S01]  /*28c0*/  BPT.TRAP 0x1 ;  /* 0x000000040000795c */ /* 0x000fe20000300000 */
.L_x_33:
[----:B------:R-:W-:Y:S01]  /*28d0*/  SHF.L.U32 R14, R87, 0x1f, RZ ;  /* 0x0000001f570e7819 */ /* 0x000fe200000006ff */
[----:B------:R-:W-:Y:S01]  /*28e0*/  UIADD3 UR5, UR22, UR5, URZ ;  /* 0x0000000516057290 */ /* 0x000fe2000fffe03f */
[----:B------:R-:W1:Y:S01]  /*28f0*/  LDC R29, c[0x0][0x288] ;  /* 0x0000a200ff1d7b82 */ /* 0x000e620000000800 */
[----:B------:R-:W-:Y:S01]  /*2900*/  UISETP.GE.U32.AND UP1, UPT, UR22, 0xe, UPT ;  /* 0x0000000e1600788c */ /* 0x000fe2000bf26070 */
[----:B------:R-:W-:Y:S01]  /*2910*/  IMAD.SHL.U32 R20, R18, 0x2, RZ ;  /* 0x0000000212147824 */ /* 0x000fe200078e00ff */
[----:B------:R-:W-:Y:S02]  /*2920*/  UISETP.GT.U32.AND UP0, UPT, UR5, 0xd, UPT ;  /* 0x0000000d0500788c */ /* 0x000fe4000bf04070 */
[----:B------:R-:W-:Y:S02]  /*2930*/  USHF.R.U32.HI UR6, URZ, 0x1, UR5 ;  /* 0x000000013f067899 */ /* 0x000fe40008011605 */
[----:B------:R-:W-:Y:S01]  /*2940*/  UISETP.LT.U32.AND UP0, UPT, UR22, 0xe, UP0 ;  /* 0x0000000e1600788c */ /* 0x000fe20008701070 */
[----:B------:R-:W2:Y:S01]  /*2950*/  SYNCS.PHASECHK.TRANS64.TRYWAIT P0, [UR11+0x8], R14 ;  /* 0x0000080eff0075a7 */ /* 0x000ea2000800014b */
[----:B------:R-:W-:Y:S01]  /*2960*/  UIMAD.WIDE.U32 UR6, UR6, -0x6db6db6d, URZ ;  /* 0x92492493060678a5 */ /* 0x000fe2000f8e003f */
[----:B------:R-:W-:Y:S01]  /*2970*/  SHF.R.S32.HI R21, RZ, 0x1f, R20 ;  /* 0x0000001fff157819 */ /* 0x000fe20000011414 */
[----:B------:R-:W-:-:S02]  /*2980*/  USEL UR8, URZ, 0x1, !UP0 ;  /* 0x000000013f087887 */ /* 0x000fc4000c000000 */
[----:B------:R-:W-:Y:S02]  /*2990*/  USHF.R.U32.HI UR6, URZ, 0x2, UR7 ;  /* 0x000000023f067899 */ /* 0x000fe40008011607 */
[----:B------:R-:W-:Y:S02]  /*29a0*/  ULOP3.LUT UR4, UR4, UR8, URZ, 0x3c, !UPT ;  /* 0x0000000804047292 */ /* 0x000fe4000f8e3c3f */
[----:B------:R-:W-:Y:S02]  /*29b0*/  UIMAD UR5, UR6, -0xe, UR5 ;  /* 0xfffffff2060578a4 */ /* 0x000fe4000f8e0205 */
[----:B------:R-:W-:Y:S01]  /*29c0*/  @UP1 ULOP3.LUT UR4, UR4, 0x1, UR6, 0x78, !UPT ;  /* 0x0000000104041892 */ /* 0x000fe2000f8e7806 */
[----:B-12---:R-:W-:Y:S11]  /*29d0*/  @!P0 BRA `(.L_x_35) ;  /* 0x0000004400108947 */ /* 0x006ff60003800000 */
.L_x_139:
[----:B------:R-:W-:Y:S01]  /*29e0*/  IMAD.SHL.U32 R31, R4, 0x40, RZ ;  /* 0x00000040041f7824 */ /* 0x000fe200078e00ff */
[----:B------:R-:W-:Y:S01]  /*29f0*/  ULDC UR8, c[0x0][0x284] ;  /* 0x0000a10000087ab9 */ /* 0x000fe20000000800 */
[----:B------:R-:W-:Y:S01]  /*2a00*/  IMAD.SHL.U32 R4, R6, 0x40, RZ ;  /* 0x0000004006047824 */ /* 0x000fe200078e00ff */
[----:B------:R-:W-:Y:S01]  /*2a10*/  SHF.R.S32.HI R30, RZ, 0x1f, R5 ;  /* 0x0000001fff1e7819 */ /* 0x000fe20000011405 */
[----:B------:R-:W-:Y:S01]  /*2a20*/  ULDC.64 UR6, c[0x0][0x5d0] ;  /* 0x0001740000067ab9 */ /* 0x000fe20000000a00 */
[----:B------:R-:W-:Y:S01]  /*2a30*/  SHF.R.S32.HI R28, RZ, 0x1f, R31 ;  /* 0x0000001fff1c7819 */ /* 0x000fe2000001141f */
[----:B0-----:R-:W-:Y:S01]  /*2a40*/  IMAD.WIDE.U32 R14, R5, UR6, R20 ;  /* 0x00000006050e7c25 */ /* 0x001fe2000f8e0014 */
[----:B------:R-:W-:-:S03]  /*2a50*/  ISETP.GE.AND P0, PT, R4, UR8, PT ;  /* 0x0000000804007c0c */ /* 0x000fc6000bf06270 */
[----:B------:R-:W-:Y:S01]  /*2a60*/  IMAD R16, R30, UR6, RZ ;  /* 0x000000061e107c24 */ /* 0x000fe2000f8e02ff */
[C---:B------:R-:W-:Y:S02]  /*2a70*/  ISETP.GE.OR P0, PT, R31.reuse, R29, P0 ;  /* 0x0000001d1f00720c */ /* 0x040fe40000706670 */
[----:B------:R-:W-:Y:S01]  /*2a80*/  IADD3 R14, P1, R31, R14, RZ ;  /* 0x0000000e1f0e7210 */ /* 0x000fe20007f3e0ff */
[----:B------:R-:W-:-:S05]  /*2a90*/  IMAD R17, R5, UR7, R16 ;  /* 0x0000000705117c24 */ /* 0x000fca000f8e0210 */
[----:B------:R-:W-:-:S05]  /*2aa0*/  IADD3.X R15, R28, R15, R17, P1, !PT ;  /* 0x0000000f1c0f7210 */ /* 0x000fca0000ffe411 */
[----:B------:R-:W-:Y:S05]  /*2ab0*/  @P0 BRA `(.L_x_36) ;  /* 0x0000002400a80947 */ /* 0x000fea0003800000 */
[----:B------:R-:W0:Y:S01]  /*2ac0*/  LDC.64 R24, c[0x0][0x5c8] ;  /* 0x00017200ff187b82 */ /* 0x000e220000000a00 */
[----:B------:R-:W-:Y:S01]  /*2ad0*/  IMAD.WIDE R26, R6, 0x40, R10 ;  /* 0x00000040061a7825 */ /* 0x000fe200078e020a */
[----:B------:R-:W-:Y:S01]  /*2ae0*/  ULDC.64 UR6, c[0x0][0x5c0] ;  /* 0x0001700000067ab9 */ /* 0x000fe20000000a00 */
[----:B------:R-:W-:Y:S02]  /*2af0*/  BSSY B0, `(.L_x_36) ;  /* 0x0000266000007945 */ /* 0x000fe40003800000 */
[-C--:B0-----:R-:W-:Y:S02]  /*2b00*/  IMAD R6, R27, R24.reuse, RZ ;  /* 0x000000181b067224 */ /* 0x081fe400078e02ff */
[----:B------:R-:W-:-:S04]  /*2b10*/  IMAD.WIDE.U32 R14, R26, R24, R14 ;  /* 0x000000181a0e7225 */ /* 0x000fc800078e000e */
[----:B------:R-:W-:Y:S01]  /*2b20*/  IMAD R17, R26, R25, R6 ;  /* 0x000000191a117224 */ /* 0x000fe200078e0206 */
[----:B------:R-:W-:Y:S02]  /*2b30*/  LEA R16, P0, R24, R14, 0x3 ;  /* 0x0000000e18107211 */ /* 0x000fe400078018ff */
[----:B------:R-:W-:Y:S01]  /*2b40*/  IADD3 R14, P1, R14, UR6, RZ ;  /* 0x000000060e0e7c10 */ /* 0x000fe2000ff3e0ff */
[----:B------:R-:W-:Y:S01]  /*2b50*/  IMAD.IADD R17, R15, 0x1, R17 ;  /* 0x000000010f117824 */ /* 0x000fe200078e0211 */
[----:B------:R-:W-:-:S04]  /*2b60*/  IADD3 R16, P2, R16, UR6, RZ ;  /* 0x0000000610107c10 */ /* 0x000fc8000ff5e0ff */
[----:B------:R-:W-:Y:S01]  /*2b70*/  LEA.HI.X R6, R24, R17, R25, 0x3, P0 ;  /* 0x0000001118067211 */ /* 0x000fe200000f1c19 */
[----:B------:R-:W-:Y:S01]  /*2b80*/  IMAD R24, R18, -0x2, R29 ;  /* 0xfffffffe12187824 */ /* 0x000fe200078e021d */
[----:B-----5:R-:W-:Y:S02]  /*2b90*/  FSETP.NEU.AND P0, PT, R13, RZ, PT ;  /* 0x000000ff0d00720b */ /* 0x020fe40003f0d000 */
[----:B------:R-:W-:Y:S01]  /*2ba0*/  IADD3.X R15, R17, UR7, RZ, P1, !PT ;  /* 0x00000007110f7c10 */ /* 0x000fe20008ffe4ff */
[----:B------:R-:W-:Y:S01]  /*2bb0*/  IMAD.IADD R24, R24, 0x1, -R31 ;  /* 0x0000000118187824 */ /* 0x000fe200078e0a1f */
[----:B------:R-:W-:Y:S01]  /*2bc0*/  IADD3.X R17, R6, UR7, RZ, P2, !PT ;  /* 0x0000000706117c10 */ /* 0x000fe200097fe4ff */
[----:B------:R-:W-:-:S08]  /*2bd0*/  IMAD.IADD R6, R19, 0x1, -R4 ;  /* 0x0000000113067824 */ /* 0x000fd000078e0a04 */
[----:B------:R-:W-:Y:S05]  /*2be0*/  @!P0 BRA `(.L_x_37) ;  /* 0x0000001c00188947 */ /* 0x000fea0003800000 */
[----:B------:R-:W-:Y:S01]  /*2bf0*/  ULDC.64 UR6, c[0x0][0x5b8] ;  /* 0x00016e0000067ab9 */ /* 0x000fe20000000a00 */
[----:B------:R-:W-:Y:S01]  /*2c00*/  ULDC.64 UR16, c[0x0][0x5a8] ;  /* 0x00016a0000107ab9 */ /* 0x000fe20000000a00 */
[----:B------:R-:W-:Y:S01]  /*2c10*/  IMAD.WIDE.U32 R20, R5, UR6, R20 ;  /* 0x0000000605147c25 */ /* 0x000fe2000f8e0014 */
[----:B------:R-:W-:Y:S03]  /*2c20*/  BSSY B1, `(.L_x_38) ;  /* 0x0000010000017945 */ /* 0x000fe60003800000 */
[----:B------:R-:W-:Y:S01]  /*2c30*/  IMAD R4, R30, UR6, RZ ;  /* 0x000000061e047c24 */ /* 0x000fe2000f8e02ff */
[----:B------:R-:W-:-:S03]  /*2c40*/  IADD3 R20, P0, R31, R20, RZ ;  /* 0x000000141f147210 */ /* 0x000fc60007f1e0ff */
[----:B------:R-:W-:Y:S01]  /*2c50*/  IMAD R5, R5, UR7, R4 ;  /* 0x0000000705057c24 */ /* 0x000fe2000f8e0204 */
[----:B------:R-:W-:Y:S02]  /*2c60*/  ULDC.64 UR6, c[0x0][0x5b0] ;  /* 0x00016c0000067ab9 */ /* 0x000fe40000000a00 */
[----:B------:R-:W-:Y:S02]  /*2c70*/  IMAD R25, R27, UR6, RZ ;  /* 0x000000061b197c24 */ /* 0x000fe4000f8e02ff */
[----:B------:R-:W-:Y:S02]  /*2c80*/  IADD3.X R21, R28, R21, R5, P0, !PT ;  /* 0x000000151c157210 */ /* 0x000fe400007fe405 */
[----:B------:R-:W-:Y:S01]  /*2c90*/  ISETP.GE.AND P0, PT, R24, 0x1, PT ;  /* 0x000000011800780c */ /* 0x000fe20003f06270 */
[C---:B------:R-:W-:Y:S02]  /*2ca0*/  IMAD R25, R26.reuse, UR7, R25 ;  /* 0x000000071a197c24 */ /* 0x040fe4000f8e0219 */
[----:B------:R-:W-:Y:S01]  /*2cb0*/  IMAD.WIDE.U32 R4, R26, UR6, R20 ;  /* 0x000000061a047c25 */ /* 0x000fe2000f8e0014 */
[----:B------:R-:W-:-:S02]  /*2cc0*/  ISETP.LT.OR P3, PT, R6, 0x1, !P0 ;  /* 0x000000010600780c */ /* 0x000fc40004761670 */
[----:B------:R-:W-:-:S04]  /*2cd0*/  IADD3 R4, P1, R4, UR16, RZ ;  /* 0x0000001004047c10 */ /* 0x000fc8000ff3e0ff */
[--C-:B------:R-:W-:Y:S02]  /*2ce0*/  IADD3.X R5, R5, UR17, R25.reuse, P1, !PT ;  /* 0x0000001105057c10 */ /* 0x100fe40008ffe419 */
[----:B------:R-:W-:-:S05]  /*2cf0*/  PRMT R25, RZ, 0x7610, R25 ;  /* 0x00007610ff197816 */ /* 0x000fca0000000019 */
[----:B------:R-:W-:Y:S05]  /*2d00*/  @P3 BRA `(.L_x_39) ;  /* 0x0000000000043947 */ /* 0x000fea0003800000 */
[----:B------:R0:W5:Y:S02]  /*2d10*/  LDG.E.U8 R25, desc[UR20][R4.64] ;  /* 0x0000001404197981 */ /* 0x000164000c1e1100 */
.L_x_39:
[----:B------:R-:W-:Y:S05]  /*2d20*/  BSYNC B1 ;  /* 0x0000000000017941 */ /* 0x000fea0003800000 */
.L_x_38:
[----:B-----5:R-:W-:Y:S01]  /*2d30*/  LOP3.LUT R25, R25, 0xff, RZ, 0xc0, !PT ;  /* 0x000000ff19197812 */ /* 0x020fe200078ec0ff */
[----:B------:R-:W-:Y:S01]  /*2d40*/  BSSY B1, `(.L_x_40) ;  /* 0x000000c000017945 */ /* 0x000fe20003800000 */
[----:B------:R-:W-:Y:S02]  /*2d50*/  ISETP.GE.AND P1, PT, R24, 0x2, PT ;  /* 0x000000021800780c */ /* 0x000fe40003f26270 */
[----:B------:R-:W-:Y:S02]  /*2d60*/  F2FP.F16.E4M3.UNPACK_B R25, R25 ;  /* 0x00000019ff19723e */ /* 0x000fe400020006ff */
[----:B------:R-:W-:-:S03]  /*2d70*/  ISETP.LT.OR P2, PT, R6, 0x1, !P1 ;  /* 0x000000010600780c */ /* 0x000fc60004f41670 */
[----:B------:R-:W-:Y:S01]  /*2d80*/  HADD2.F32 R28, -RZ, R25.H0_H0 ;  /* 0x20000019ff1c7230 */ /* 0x000fe20000004100 */
[----:B------:R-:W-:-:S04]  /*2d90*/  PRMT R25, RZ, 0x7610, R25 ;  /* 0x00007610ff197816 */ /* 0x000fc80000000019 */
[----:B------:R-:W-:-:S04]  /*2da0*/  FMUL R28, R28, R13 ;  /* 0x0000000d1c1c7220 */ /* 0x000fc80000400000 */
[----:B------:R-:W-:-:S05]  /*2db0*/  FFMA R28, R85, R12, R28 ;  /* 0x0000000c551c7223 */ /* 0x000fca000000001c */
[----:B------:R-:W-:-:S05]  /*2dc0*/  F2FP.SATFINITE.E4M3.F32.PACK_AB_MERGE_C R29, RZ, R28, RZ ;  /* 0x0000001cff1d723e */ /* 0x000fca00048070ff */
[----:B------:R1:W-:Y:S01]  /*2dd0*/  @!P3 STG.E.U8 desc[UR20][R14.64], R29 ;  /* 0x0000001d0e00b986 */ /* 0x0003e2000c101114 */
[----:B------:R-:W-:Y:S05]  /*2de0*/  @P2 BRA `(.L_x_41) ;  /* 0x0000000000042947 */ /* 0x000fea0003800000 */
[----:B------:R2:W5:Y:S02]  /*2df0*/  LDG.E.U8 R25, desc[UR20][R4.64+0x1] ;  /* 0x0000011404197981 */ /* 0x000564000c1e1100 */
.L_x_41:
[----:B------:R-:W-:Y:S05]  /*2e00*/  BSYNC B1 ;  /* 0x0000000000017941 */ /* 0x000fea0003800000 */
.L_x_40:
[----:B-----5:R-:W-:Y:S01]  /*2e10*/  LOP3.LUT R25, R25, 0xff, RZ, 0xc0, !PT ;  /* 0x000000ff19197812 */ /* 0x020fe200078ec0ff */
[----:B------:R-:W-:Y:S01]  /*2e20*/  BSSY B1, `(.L_x_42) ;  /* 0x0000012000017945 */ /* 0x000fe20003800000 */
[----:B-1----:R-:W-:Y:S02]  /*2e30*/  IADD3 R29, P3, R26, 0x8, RZ ;  /* 0x000000081a1d7810 */ /* 0x002fe40007f7e0ff */
[----:B------:R-:W-:Y:S02]  /*2e40*/  F2FP.F16.E4M3.UNPACK_B R25, R25 ;  /* 0x00000019ff19723e */ /* 0x000fe400020006ff */
[----:B------:R-:W-:Y:S01]  /*2e50*/  ISETP.LT.OR P0, PT, R6, 0x9, !P0 ;  /* 0x000000090600780c */ /* 0x000fe20004701670 */
[----:B------:R-:W-:Y:S02]  /*2e60*/  IMAD.X R27, RZ, RZ, R27, P3 ;  /* 0x000000ffff1b7224 */ /* 0x000fe400018e061b */
[----:B------:R-:W-:Y:S02]  /*2e70*/  HADD2.F32 R26, -RZ, R25.H0_H0 ;  /* 0x20000019ff1a7230 */ /* 0x000fe40000004100 */
[----:B------:R-:W-:-:S04]  /*2e80*/  IMAD.WIDE.U32 R20, R29, UR6, R20 ;  /* 0x000000061d147c25 */ /* 0x000fc8000f8e0014 */
[----:B------:R-:W-:Y:S01]  /*2e90*/  FMUL R25, R26, R13 ;  /* 0x0000000d1a197220 */ /* 0x000fe20000400000 */
[----:B------:R-:W-:Y:S01]  /*2ea0*/  IMAD R26, R27, UR6, RZ ;  /* 0x000000061b1a7c24 */ /* 0x000fe2000f8e02ff */
[----:B------:R-:W-:Y:S02]  /*2eb0*/  IADD3 R20, P3, R20, UR16, RZ ;  /* 0x0000001014147c10 */ /* 0x000fe4000ff7e0ff */
[----:B------:R-:W-:Y:S01]  /*2ec0*/  FFMA R25, R84, R12, R25 ;  /* 0x0000000c54197223 */ /* 0x000fe20000000019 */
[----:B------:R-:W-:-:S04]  /*2ed0*/  IMAD R29, R29, UR7, R26 ;  /* 0x000000071d1d7c24 */ /* 0x000fc8000f8e021a */
[----:B------:R-:W-:Y:S02]  /*2ee0*/  F2FP.SATFINITE.E4M3.F32.PACK_AB_MERGE_C R27, RZ, R25, RZ ;  /* 0x00000019ff1b723e */ /* 0x000fe400048070ff */
[----:B------:R-:W-:Y:S02]  /*2ef0*/  IADD3.X R21, R21, UR17, R29, P3, !PT ;  /* 0x0000001115157c10 */ /* 0x000fe40009ffe41d */
[----:B------:R-:W-:Y:S01]  /*2f00*/  PRMT R25, RZ, 0x7610, R25 ;  /* 0x00007610ff197816 */ /* 0x000fe20000000019 */
[----:B------:R1:W-:Y:S01]  /*2f10*/  @!P2 STG.E.U8 desc[UR20][R14.64+0x1], R27 ;  /* 0x0000011b0e00a986 */ /* 0x0003e2000c101114 */
[----:B------:R-:W-:Y:S05]  /*2f20*/  @P0 BRA `(.L_x_43) ;  /* 0x0000000000040947 */ /* 0x000fea0003800000 */
[----:B------:R3:W5:Y:S02]  /*2f30*/  LDG.E.U8 R25, desc[UR20][R20.64] ;  /* 0x0000001414197981 */ /* 0x000764000c1e1100 */
.L_x_43:
[----:B------:R-:W-:Y:S05]  /*2f40*/  BSYNC B1 ;  /* 0x0000000000017941 */ /* 0x000fea0003800000 */
.L_x_42:
[----:B-----5:R-:W-:Y:S01]  /*2f50*/  LOP3.LUT R25, R25, 0xff, RZ, 0xc0, !PT ;  /* 0x000000ff19197812 */ /* 0x020fe200078ec0ff */
[----:B------:R-:W-:Y:S01]  /*2f60*/  BSSY B1, `(.L_x_44) ;  /* 0x000000b000017945 */ /* 0x000fe20003800000 */
[----:B------:R-:W-:Y:S02]  /*2f70*/  ISETP.LT.OR P1, PT, R6, 0x9, !P1 ;  /* 0x000000090600780c */ /* 0x000fe40004f21670 */
[----:B------:R-:W-:-:S05]  /*2f80*/  F2FP.F16.E4M3.UNPACK_B R25, R25 ;  /* 0x00000019ff19723e */ /* 0x000fca00020006ff */
[----:B------:R-:W-:Y:S01]  /*2f90*/  HADD2.F32 R26, -RZ, R25.H0_H0 ;  /* 0x20000019ff1a7230 */ /* 0x000fe20000004100 */
[----:B------:R-:W-:-:S04]  /*2fa0*/  PRMT R25, RZ, 0x7610, R25 ;  /* 0x00007610ff197816 */ /* 0x000fc80000000019 */
[----:B------:R-:W-:-:S04]  /*2fb0*/  FMUL R26, R26, R13 ;  /* 0x0000000d1a1a7220 */ /* 0x000fc80000400000 */
[----:B------:R-:W-:-:S05]  /*2fc0*/  FFMA R26, R83, R12, R26 ;  /* 0x0000000c531a7223 */ /* 0x000fca000000001a */
[----:B-1----:R-:W-:-:S05]  /*2fd0*/  F2FP.SATFINITE.E4M3.F32.PACK_AB_MERGE_C R27, RZ, R26, RZ ;  /* 0x0000001aff1b723e */ /* 0x002fca00048070ff */
[----:B------:R1:W-:Y:S01]  /*2fe0*/  @!P0 STG.E.U8 desc[UR20][R16.64], R27 ;  /* 0x0000001b10008986 */ /* 0x0003e2000c101114 */
[----:B------:R-:W-:Y:S05]  /*2ff0*/  @P1 BRA `(.L_x_45) ;  /* 0x0000000000041947 */ /* 0x000fea0003800000 */
[----:B------:R4:W5:Y:S02]  /*3000*/  LDG.E.U8 R25, desc[UR20][R20.64+0x1] ;  /* 0x0000011414197981 */ /* 0x000964000c1e1100 */
.L_x_45:
[----:B------:R-:W-:Y:S05]  /*3010*/  BSYNC B1 ;  /* 0x0000000000017941 */ /* 0x000fea0003800000 */
.L_x_44:
[----:B-----5:R-:W-:Y:S01]  /*3020*/  LOP3.LUT R25, R25, 0xff, RZ, 0xc0, !PT ;  /* 0x000000ff19197812 */ /* 0x020fe200078ec0ff */
[----:B------:R-:W-:Y:S01]  /*3030*/  BSSY B1, `(.L_x_46) ;  /* 0x000000c000017945 */ /* 0x000fe20003800000 */
[----:B------:R-:W-:Y:S02]  /*3040*/  ISETP.GE.AND P0, PT, R24, 0x9, PT ;  /* 0x000000091800780c */ /* 0x000fe40003f06270 */
[----:B------:R-:W-:Y:S02]  /*3050*/  F2FP.F16.E4M3.UNPACK_B R25, R25 ;  /* 0x00000019ff19723e */ /* 0x000fe400020006ff */
[----:B------:R-:W-:-:S03]  /*3060*/  ISETP.LT.OR P2, PT, R6, 0x1, !P0 ;  /* 0x000000010600780c */ /* 0x000fc60004741670 */
[----:B------:R-:W-:-:S05]  /*3070*/  HADD2.F32 R26, -RZ, R25.H0_H0 ;  /* 0x20000019ff1a7230 */ /* 0x000fca0000004100 */
[----:B------:R-:W-:-:S04]  /*3080*/  FMUL R25, R26, R13 ;  /* 0x0000000d1a197220 */ /* 0x000fc80000400000 */
[----:B------:R-:W-:-:S05]  /*3090*/  FFMA R25, R82, R12, R25 ;  /* 0x0000000c52197223 */ /* 0x000fca0000000019 */
[----:B-1----:R-:W-:Y:S02]  /*30a0*/  F2FP.SATFINITE.E4M3.F32.PACK_AB_MERGE_C R27, RZ, R25, RZ ;  /* 0x00000019ff1b723e */ /* 0x002fe400048070ff */
[----:B------:R-:W-:-:S03]  /*30b0*/  PRMT R25, RZ, 0x7610, R25 ;  /* 0x00007610ff197816 */ /* 0x000fc60000000019 */
[----:B------:R1:W-:Y:S01]  /*30c0*/  @!P1 STG.E.U8 desc[UR20][R16.64+0x1], R27 ;  /* 0x0000011b10009986 */ /* 0x0003e2000c101114 */
[----:B------:R-:W-:Y:S05]  /*30d0*/  @P2 BRA `(.L_x_47) ;  /* 0x0000000000042947 */ /* 0x000fea0003800000 */
[----:B------:R0:W5:Y:S02]  /*30e0*/  LDG.E.U8 R25, desc[UR20][R4.64+0x8] ;  /* 0x0000081404197981 */ /* 0x000164000c1e1100 */
.L_x_47:
[----:B------:R-:W-:Y:S05]  /*30f0*/  BSYNC B1 ;  /* 0x0000000000017941 */ /* 0x000fea0003800000 */
.L_x_46:
        /* <DEDUP_REMOVED lines=13> */
.L_x_49:
[----:B------:R-:W-:Y:S05]  /*31d0*/  BSYNC B1 ;  /* 0x0000000000017941 */ /* 0x000fea0003800000 */
.L_x_48:
[----:B-----5:R-:W-:Y:S01]  /*31e0*/  LOP3.LUT R25, R25, 0xff, RZ, 0xc0, !PT ;  /* 0x000000ff19197812 */ /* 0x020fe200078ec0ff */
[----:B------:R-:W-:Y:S01]  /*31f0*/  BSSY B1, `(.L_x_50) ;  /* 0x000000b000017945 */ /* 0x000fe20003800000 */
[----:B------:R-:W-:Y:S02]  /*3200*/  ISETP.LT.OR P0, PT, R6, 0x9, !P0 ;  /* 0x000000090600780c */ /* 0x000fe40004701670 */
[----:B------:R-:W-:-:S05]  /*3210*/  F2FP.F16.E4M3.UNPACK_B R25, R25 ;  /* 0x00000019ff19723e */ /* 0x000fca00020006ff */
        /* <DEDUP_REMOVED lines=8> */
.L_x_51:
[----:B------:R-:W-:Y:S05]  /*32a0*/  BSYNC B1 ;  /* 0x0000000000017941 */ /* 0x000fea0003800000 */
.L_x_50:
        /* <DEDUP_REMOVED lines=12> */
.L_x_53:
[----:B------:R-:W-:Y:S05]  /*3370*/  BSYNC B1 ;  /* 0x0000000000017941 */ /* 0x000fea0003800000 */
.L_x_52:
        /* <DEDUP_REMOVED lines=13> */
.L_x_55:
[----:B------:R-:W-:Y:S05]  /*3450*/  BSYNC B1 ;  /* 0x0000000000017941 */ /* 0x000fea0003800000 */
.L_x_54:
        /* <DEDUP_REMOVED lines=13> */
.L_x_57:
[----:B------:R-:W-:Y:S05]  /*3530*/  BSYNC B1 ;  /* 0x0000000000017941 */ /* 0x000fea0003800000 */
.L_x_56:
        /* <DEDUP_REMOVED lines=12> */
.L_x_59:
[----:B------:R-:W-:Y:S05]  /*3600*/  BSYNC B1 ;  /* 0x0000000000017941 */ /* 0x000fea0003800000 */
.L_x_58:
        /* <DEDUP_REMOVED lines=12> */
.L_x_61:
[----:B------:R-:W-:Y:S05]  /*36d0*/  BSYNC B1 ;  /* 0x0000000000017941 */ /* 0x000fea0003800000 */
.L_x_60:
        /* <DEDUP_REMOVED lines=13> */
.L_x_63:
[----:B------:R-:W-:Y:S05]  /*37b0*/  BSYNC B1 ;  /* 0x0000000000017941 */ /* 0x000fea0003800000 */
.L_x_62:
        /* <DEDUP_REMOVED lines=13> */
.L_x_65:
[----:B------:R-:W-:Y:S05]  /*3890*/  BSYNC B1 ;  /* 0x0000000000017941 */ /* 0x000fea0003800000 */
.L_x_64:
        /* <DEDUP_REMOVED lines=12> */
.L_x_67:
[----:B------:R-:W-:Y:S05]  /*3960*/  BSYNC B1 ;  /* 0x0000000000017941 */ /* 0x000fea0003800000 */
.L_x_66:
        /* <DEDUP_REMOVED lines=12> */
.L_x_69:
[----:B------:R-:W-:Y:S05]  /*3a30*/  BSYNC B1 ;  /* 0x0000000000017941 */ /* 0x000fea0003800000 */
.L_x_68:
        /* <DEDUP_REMOVED lines=13> */
.L_x_71:
[----:B------:R-:W-:Y:S05]  /*3b10*/  BSYNC B1 ;  /* 0x0000000000017941 */ /* 0x000fea0003800000 */
.L_x_70:
        /* <DEDUP_REMOVED lines=13> */
.L_x_73:
[----:B------:R-:W-:Y:S05]  /*3bf0*/  BSYNC B1 ;  /* 0x0000000000017941 */ /* 0x000fea0003800000 */
.L_x_72:
        /* <DEDUP_REMOVED lines=12> */
.L_x_75:
[----:B------:R-:W-:Y:S05]  /*3cc0*/  BSYNC B1 ;  /* 0x0000000000017941 */ /* 0x000fea0003800000 */
.L_x_74:
        /* <DEDUP_REMOVED lines=12> */
.L_x_77:
[----:B------:R-:W-:Y:S05]  /*3d90*/  BSYNC B1 ;  /* 0x0000000000017941 */ /* 0x000fea0003800000 */
.L_x_76:
        /* <DEDUP_REMOVED lines=13> */
.L_x_79:
[----:B------:R-:W-:Y:S05]  /*3e70*/  BSYNC B1 ;  /* 0x0000000000017941 */ /* 0x000fea0003800000 */
.L_x_78:
        /* <DEDUP_REMOVED lines=13> */
.L_x_81:
[----:B------:R-:W-:Y:S05]  /*3f50*/  BSYNC B1 ;  /* 0x0000000000017941 */ /* 0x000fea0003800000 */
.L_x_80:
        /* <DEDUP_REMOVED lines=12> */
.L_x_83:
[----:B------:R-:W-:Y:S05]  /*4020*/  BSYNC B1 ;  /* 0x0000000000017941 */ /* 0x000fea0003800000 */
.L_x_82:
        /* <DEDUP_REMOVED lines=12> */
.L_x_85:
[----:B------:R-:W-:Y:S05]  /*40f0*/  BSYNC B1 ;  /* 0x0000000000017941 */ /* 0x000fea0003800000 */
.L_x_84:
        /* <DEDUP_REMOVED lines=13> */
.L_x_87:
[----:B------:R-:W-:Y:S05]  /*41d0*/  BSYNC B1 ;  /* 0x0000000000017941 */ /* 0x000fea0003800000 */
.L_x_86:
        /* <DEDUP_REMOVED lines=13> */
.L_x_89:
[----:B------:R-:W-:Y:S05]  /*42b0*/  BSYNC B1 ;  /* 0x0000000000017941 */ /* 0x000fea0003800000 */
.L_x_88:
        /* <DEDUP_REMOVED lines=12> */
.L_x_91:
[----:B------:R-:W-:Y:S05]  /*4380*/  BSYNC B1 ;  /* 0x0000000000017941 */ /* 0x000fea0003800000 */
.L_x_90:
        /* <DEDUP_REMOVED lines=12> */
.L_x_93:
[----:B------:R-:W-:Y:S05]  /*4450*/  BSYNC B1 ;  /* 0x0000000000017941 */ /* 0x000fea0003800000 */
.L_x_92:
        /* <DEDUP_REMOVED lines=13> */
.L_x_95:
[----:B------:R-:W-:Y:S05]  /*4530*/  BSYNC B1 ;  /* 0x0000000000017941 */ /* 0x000fea0003800000 */
.L_x_94:
[----:B-----5:R-:W-:Y:S01]  /*4540*/  LOP3.LUT R25, R25, 0xff, RZ, 0xc0, !PT ;  /* 0x000000ff19197812 */ /* 0x020fe200078ec0ff */
[----:B------:R-:W-:Y:S01]  /*4550*/  BSSY B1, `(.L_x_96) ;  /* 0x000000c000017945 */ /* 0x000fe20003800000 */
[----:B------:R-:W-:Y:S02]  /*4560*/  ISETP.GE.AND P1, PT, R24, 0x3a, PT ;  /* 0x0000003a1800780c */ /* 0x000fe40003f26270 */
[----:B------:R-:W-:Y:S02]  /*4570*/  F2FP.F16.E4M3.UNPACK_B R25, R25 ;  /* 0x00000019ff19723e */ /* 0x000fe400020006ff */
[----:B------:R-:W-:Y:S02]  /*4580*/  ISETP.LT.OR P3, PT, R6, 0x1, !P1 ;  /* 0x000000010600780c */ /* 0x000fe40004f61670 */
[----:B------:R-:W-:Y:S01]  /*4590*/  PRMT R24, RZ, 0x7610, R24 ;  /* 0x00007610ff187816 */ /* 0x000fe20000000018 */
[----:B------:R-:W-:-:S05]  /*45a0*/  HADD2.F32 R26, -RZ, R25.H0_H0 ;  /* 0x20000019ff1a7230 */ /* 0x000fca0000004100 */
[----:B------:R-:W-:-:S04]  /*45b0*/  FMUL R26, R26, R13 ;  /* 0x0000000d1a1a7220 */ /* 0x000fc80000400000 */
[----:B------:R-:W-:-:S05]  /*45c0*/  FFMA R26, R57, R12, R26 ;  /* 0x0000000c391a7223 */ /* 0x000fca000000001a */
[----:B------:R-:W-:-:S05]  /*45d0*/  F2FP.SATFINITE.E4M3.F32.PACK_AB_MERGE_C R25, RZ, R26, RZ ;  /* 0x0000001aff19723e */ /* 0x000fca00048070ff */
[----:B------:R0:W-:Y:S01]  /*45e0*/  @!P2 STG.E.U8 desc[UR20][R14.64+0x38], R25 ;  /* 0x000038190e00a986 */ /* 0x0001e2000c101114 */
[----:B------:R-:W-:Y:S05]  /*45f0*/  @P3 BRA `(.L_x_97) ;  /* 0x0000000000043947 */ /* 0x000fea0003800000 */
[----:B------:R0:W5:Y:S02]  /*4600*/  LDG.E.U8 R24, desc[UR20][R4.64+0x39] ;  /* 0x0000391404187981 */ /* 0x000164000c1e1100 */
.L_x_97:
[----:B------:R-:W-:Y:S05]  /*4610*/  BSYNC B1 ;  /* 0x0000000000017941 */ /* 0x000fea0003800000 */
.L_x_96:
[----:B-----5:R-:W-:Y:S01]  /*4620*/  LOP3.LUT R24, R24, 0xff, RZ, 0xc0, !PT ;  /* 0x000000ff18187812 */ /* 0x020fe200078ec0ff */
[----:B------:R-:W-:Y:S01]  /*4630*/  BSSY B1, `(.L_x_98) ;  /* 0x000000b000017945 */ /* 0x000fe20003800000 */
[----:B------:R-:W-:Y:S02]  /*4640*/  ISETP.LT.OR P0, PT, R6, 0x9, !P0 ;  /* 0x000000090600780c */ /* 0x000fe40004701670 */
[----:B------:R-:W-:Y:S02]  /*4650*/  F2FP.F16.E4M3.UNPACK_B R24, R24 ;  /* 0x00000018ff18723e */ /* 0x000fe400020006ff */
[----:B0-2---:R-:W-:-:S03]  /*4660*/  PRMT R4, RZ, 0x7610, R4 ;  /* 0x00007610ff047816 */ /* 0x005fc60000000004 */
[----:B------:R-:W-:-:S05]  /*4670*/  HADD2.F32 R24, -RZ, R24.H0_H0 ;  /* 0x20000018ff187230 */ /* 0x000fca0000004100 */
[----:B------:R-:W-:-:S04]  /*4680*/  FMUL R5, R24, R13 ;  /* 0x0000000d18057220 */ /* 0x000fc80000400000 */
[----:B------:R-:W-:-:S05]  /*4690*/  FFMA R5, R56, R12, R5 ;  /* 0x0000000c38057223 */ /* 0x000fca0000000005 */
[----:B------:R-:W-:-:S05]  /*46a0*/  F2FP.SATFINITE.E4M3.F32.PACK_AB_MERGE_C R5, RZ, R5, RZ ;  /* 0x00000005ff05723e */ /* 0x000fca00048070ff */
[----:B------:R0:W-:Y:S01]  /*46b0*/  @!P3 STG.E.U8 desc[UR20][R14.64+0x39], R5 ;  /* 0x000039050e00b986 */ /* 0x0001e2000c101114 */
[----:B------:R-:W-:Y:S05]  /*46c0*/  @P0 BRA `(.L_x_99) ;  /* 0x0000000000040947 */ /* 0x000fea0003800000 */
[----:B------:R2:W5:Y:S02]  /*46d0*/  LDG.E.U8 R4, desc[UR20][R20.64+0x38] ;  /* 0x0000381414047981 */ /* 0x000564000c1e1100 */
.L_x_99:
[----:B------:R-:W-:Y:S05]  /*46e0*/  BSYNC B1 ;  /* 0x0000000000017941 */ /* 0x000fea0003800000 */
.L_x_98:
[----:B-----5:R-:W-:Y:S01]  /*46f0*/  LOP3.LUT R4, R4, 0xff, RZ, 0xc0, !PT ;  /* 0x000000ff04047812 */ /* 0x020fe200078ec0ff */
[----:B------:R-:W-:Y:S01]  /*4700*/  BSSY B1, `(.L_x_100) ;  /* 0x000000b000017945 */ /* 0x000fe20003800000 */
[----:B------:R-:W-:Y:S02]  /*4710*/  ISETP.LT.OR P1, PT, R6, 0x9, !P1 ;  /* 0x000000090600780c */ /* 0x000fe40004f21670 */
[----:B------:R-:W-:-:S05]  /*4720*/  F2FP.F16.E4M3.UNPACK_B R4, R4 ;  /* 0x00000004ff04723e */ /* 0x000fca00020006ff */
[----:B------:R-:W-:-:S05]  /*4730*/  HADD2.F32 R4, -RZ, R4.H0_H0 ;  /* 0x20000004ff047230 */ /* 0x000fca0000004100 */
[----:B------:R-:W-:-:S04]  /*4740*/  FMUL R4, R4, R13 ;  /* 0x0000000d04047220 */ /* 0x000fc80000400000 */
[----:B------:R-:W-:-:S05]  /*4750*/  FFMA R4, R23, R12, R4 ;  /* 0x0000000c17047223 */ /* 0x000fca0000000004 */
[----:B0-----:R-:W-:Y:S02]  /*4760*/  F2FP.SATFINITE.E4M3.F32.PACK_AB_MERGE_C R5, RZ, R4, RZ ;  /* 0x00000004ff05723e */ /* 0x001fe400048070ff */
[----:B------:R-:W-:-:S03]  /*4770*/  PRMT R4, RZ, 0x7610, R4 ;  /* 0x00007610ff047816 */ /* 0x000fc60000000004 */
[----:B------:R0:W-:Y:S01]  /*4780*/  @!P0 STG.E.U8 desc[UR20][R16.64+0x38], R5 ;  /* 0x0000380510008986 */ /* 0x0001e2000c101114 */
[----:B------:R-:W-:Y:S05]  /*4790*/  @P1 BRA `(.L_x_101) ;  /* 0x0000000000041947 */ /* 0x000fea0003800000 */
[----:B------:R0:W5:Y:S02]  /*47a0*/  LDG.E.U8 R4, desc[UR20][R20.64+0x39] ;  /* 0x0000391414047981 */ /* 0x000164000c1e1100 */
.L_x_101:
[----:B------:R-:W-:Y:S05]  /*47b0*/  BSYNC B1 ;  /* 0x0000000000017941 */ /* 0x000fea0003800000 */
.L_x_100:
[----:B------:R-:W-:Y:S05]  /*47c0*/  @P1 BRA `(.L_x_102) ;  /* 0x0000000800601947 */ /* 0x000fea0003800000 */
[----:B-----5:R-:W-:-:S04]  /*47d0*/  LOP3.LUT R4, R4, 0xff, RZ, 0xc0, !PT ;  /* 0x000000ff04047812 */ /* 0x020fc800078ec0ff */
[----:B------:R-:W-:-:S05]  /*47e0*/  F2FP.F16.E4M3.UNPACK_B R4, R4 ;  /* 0x00000004ff04723e */ /* 0x000fca00020006ff */
[----:B------:R-:W-:-:S05]  /*47f0*/  HADD2.F32 R4, -RZ, R4.H0_H0 ;  /* 0x20000004ff047230 */ /* 0x000fca0000004100 */
[----:B0-----:R-:W-:-:S04]  /*4800*/  FMUL R5, R4, R13 ;  /* 0x0000000d04057220 */ /* 0x001fc80000400000 */
[----:B------:R-:W-:-:S05]  /*4810*/  FFMA R5, R22, R12, R5 ;  /* 0x0000000c16057223 */ /* 0x000fca0000000005 */
[----:B------:R-:W-:-:S05]  /*4820*/  F2FP.SATFINITE.E4M3.F32.PACK_AB_MERGE_C R5, RZ, R5, RZ ;  /* 0x00000005ff05723e */ /* 0x000fca00048070ff */
[----:B------:R0:W-:Y:S01]  /*4830*/  STG.E.U8 desc[UR20][R16.64+0x39], R5 ;  /* 0x0000390510007986 */ /* 0x0001e2000c101114 */
[----:B------:R-:W-:Y:S05]  /*4840*/  BRA `(.L_x_102) ;  /* 0x0000000800407947 */ /* 0x000fea0003800000 */
.L_x_37:
[C---:B------:R-:W-:Y:S01]  /*4850*/  ISETP.GE.AND P3, PT, R24.reuse, 0x1, PT ;  /* 0x000000011800780c */ /* 0x040fe20003f66270 */
[-C--:B------:R-:W-:Y:S01]  /*4860*/  FMUL R85, R85, R12.reuse ;  /* 0x0000000c55557220 */ /* 0x080fe20000400000 */
[----:B------:R-:W-:Y:S01]  /*4870*/  ISETP.GE.AND P0, PT, R24, 0x2, PT ;  /* 0x000000021800780c */ /* 0x000fe20003f06270 */
[-C--:B------:R-:W-:Y:S01]  /*4880*/  FMUL R84, R84, R12.reuse ;  /* 0x0000000c54547220 */ /* 0x080fe20000400000 */
[C---:B------:R-:W-:Y:S01]  /*4890*/  ISETP.LT.OR P1, PT, R6.reuse, 0x1, !P3 ;  /* 0x000000010600780c */ /* 0x040fe20005f21670 */
[-C--:B------:R-:W-:Y:S01]  /*48a0*/  FMUL R83, R83, R12.reuse ;  /* 0x0000000c53537220 */ /* 0x080fe20000400000 */
[----:B------:R-:W-:Y:S01]  /*48b0*/  ISETP.LT.OR P2, PT, R6, 0x1, !P0 ;  /* 0x000000010600780c */ /* 0x000fe20004741670 */
[-C--:B------:R-:W-:Y:S01]  /*48c0*/  FMUL R82, R82, R12.reuse ;  /* 0x0000000c52527220 */ /* 0x080fe20000400000 */
[----:B------:R-:W-:Y:S01]  /*48d0*/  ISETP.LT.OR P3, PT, R6, 0x9, !P3 ;  /* 0x000000090600780c */ /* 0x000fe20005f61670 */
[-C--:B------:R-:W-:Y:S01]  /*48e0*/  FMUL R81, R81, R12.reuse ;  /* 0x0000000c51517220 */ /* 0x080fe20000400000 */
[----:B------:R-:W-:Y:S01]  /*48f0*/  F2FP.SATFINITE.E4M3.F32.PACK_AB_MERGE_C R85, RZ, R85, RZ ;  /* 0x00000055ff55723e */ /* 0x000fe200048070ff */
[----:B------:R-:W-:Y:S01]  /*4900*/  FMUL R80, R80, R12 ;  /* 0x0000000c50507220 */ /* 0x000fe20000400000 */
[----:B------:R-:W-:Y:S01]  /*4910*/  F2FP.SATFINITE.E4M3.F32.PACK_AB_MERGE_C R5, RZ, R84, RZ ;  /* 0x00000054ff05723e */ /* 0x000fe200048070ff */
[-C--:B------:R-:W-:Y:S01]  /*4920*/  FMUL R79, R79, R12.reuse ;  /* 0x0000000c4f4f7220 */ /* 0x080fe20000400000 */
[----:B------:R-:W-:Y:S01]  /*4930*/  F2FP.SATFINITE.E4M3.F32.PACK_AB_MERGE_C R83, RZ, R83, RZ ;  /* 0x00000053ff53723e */ /* 0x000fe200048070ff */
[-C--:B------:R-:W-:Y:S01]  /*4940*/  FMUL R78, R78, R12.reuse ;  /* 0x0000000c4e4e7220 */ /* 0x080fe20000400000 */
[----:B------:R-:W-:Y:S01]  /*4950*/  ISETP.LT.OR P0, PT, R6, 0x9, !P0 ;  /* 0x000000090600780c */ /* 0x000fe20004701670 */
[----:B------:R-:W-:Y:S01]  /*4960*/  @!P1 STG.E.U8 desc[UR20][R14.64], R85 ;  /* 0x000000550e009986 */ /* 0x000fe2000c101114 */
[C---:B------:R-:W-:Y:S01]  /*4970*/  ISETP.GE.AND P1, PT, R24.reuse, 0x9, PT ;  /* 0x000000091800780c */ /* 0x040fe20003f26270 */
[-C--:B------:R-:W-:Y:S01]  /*4980*/  FMUL R77, R77, R12.reuse ;  /* 0x0000000c4d4d7220 */ /* 0x080fe20000400000 */
[----:B------:R-:W-:Y:S01]  /*4990*/  F2FP.SATFINITE.E4M3.F32.PACK_AB_MERGE_C R81, RZ, R81, RZ ;  /* 0x00000051ff51723e */ /* 0x000fe200048070ff */
[----:B------:R0:W-:Y:S01]  /*49a0*/  @!P2 STG.E.U8 desc[UR20][R14.64+0x1], R5 ;  /* 0x000001050e00a986 */ /* 0x0001e2000c101114 */
[----:B------:R-:W-:Y:S01]  /*49b0*/  ISETP.GE.AND P2, PT, R24, 0xa, PT ;  /* 0x0000000a1800780c */ /* 0x000fe20003f46270 */
[----:B------:R-:W-:Y:S01]  /*49c0*/  FMUL R76, R76, R12 ;  /* 0x0000000c4c4c7220 */ /* 0x000fe20000400000 */
[----:B------:R-:W-:Y:S01]  /*49d0*/  F2FP.SATFINITE.E4M3.F32.PACK_AB_MERGE_C R21, RZ, R80, RZ ;  /* 0x00000050ff15723e */ /* 0x000fe200048070ff */
[----:B------:R-:W-:Y:S01]  /*49e0*/  @!P3 STG.E.U8 desc[UR20][R16.64], R83 ;  /* 0x000000531000b986 */ /* 0x000fe2000c101114 */
[----:B------:R-:W-:Y:S01]  /*49f0*/  ISETP.LT.OR P3, PT, R6, 0x1, !P1 ;  /* 0x000000010600780c */ /* 0x000fe20004f61670 */
[-C--:B------:R-:W-:Y:S01]  /*4a00*/  FMUL R74, R74, R12.reuse ;  /* 0x0000000c4a4a7220 */ /* 0x080fe20000400000 */
[C---:B------:R-:W-:Y:S01]  /*4a10*/  ISETP.LT.OR P5, PT, R6.reuse, 0x1, !P2 ;  /* 0x000000010600780c */ /* 0x040fe200057a1670 */
[-C--:B------:R-:W-:Y:S01]  /*4a20*/  FMUL R75, R75, R12.reuse ;  /* 0x0000000c4b4b7220 */ /* 0x080fe20000400000 */
[----:B------:R-:W-:Y:S01]  /*4a30*/  ISETP.LT.OR P1, PT, R6, 0x9, !P1 ;  /* 0x000000090600780c */ /* 0x000fe20004f21670 */
[-C--:B------:R-:W-:Y:S01]  /*4a40*/  FMUL R73, R73, R12.reuse ;  /* 0x0000000c49497220 */ /* 0x080fe20000400000 */
[----:B------:R-:W-:Y:S01]  /*4a50*/  F2FP.SATFINITE.E4M3.F32.PACK_AB_MERGE_C R79, RZ, R79, RZ ;  /* 0x0000004fff4f723e */ /* 0x000fe200048070ff */
[----:B------:R-:W-:Y:S01]  /*4a60*/  FMUL R72, R72, R12 ;  /* 0x0000000c48487220 */ /* 0x000fe20000400000 */
[----:B0-----:R-:W-:Y:S01]  /*4a70*/  F2FP.SATFINITE.E4M3.F32.PACK_AB_MERGE_C R5, RZ, R82, RZ ;  /* 0x00000052ff05723e */ /* 0x001fe200048070ff */
[-C--:B------:R-:W-:Y:S01]  /*4a80*/  FMUL R70, R70, R12.reuse ;  /* 0x0000000c46467220 */ /* 0x080fe20000400000 */
[----:B------:R-:W-:Y:S01]  /*4a90*/  ISETP.LT.OR P2, PT, R6, 0x9, !P2 ;  /* 0x000000090600780c */ /* 0x000fe20005741670 */
[----:B------:R-:W-:Y:S01]  /*4aa0*/  FMUL R71, R71, R12 ;  /* 0x0000000c47477220 */ /* 0x000fe20000400000 */
[----:B------:R-:W-:Y:S01]  /*4ab0*/  F2FP.SATFINITE.E4M3.F32.PACK_AB_MERGE_C R25, RZ, R78, RZ ;  /* 0x0000004eff19723e */ /* 0x000fe200048070ff */
[----:B------:R0:W-:Y:S01]  /*4ac0*/  @!P0 STG.E.U8 desc[UR20][R16.64+0x1], R5 ;  /* 0x0000010510008986 */ /* 0x0001e2000c101114 */
[C---:B------:R-:W-:Y:S01]  /*4ad0*/  ISETP.GE.AND P0, PT, R24.reuse, 0x11, PT ;  /* 0x000000111800780c */ /* 0x040fe20003f06270 */
[-C--:B------:R-:W-:Y:S01]  /*4ae0*/  FMUL R69, R69, R12.reuse ;  /* 0x0000000c45457220 */ /* 0x080fe20000400000 */
[----:B------:R-:W-:Y:S01]  /*4af0*/  F2FP.SATFINITE.E4M3.F32.PACK_AB_MERGE_C R77, RZ, R77, RZ ;  /* 0x0000004dff4d723e */ /* 0x000fe200048070ff */
[----:B------:R-:W-:Y:S01]  /*4b00*/  @!P3 STG.E.U8 desc[UR20][R14.64+0x8], R81 ;  /* 0x000008510e00b986 */ /* 0x000fe2000c101114 */
[----:B------:R-:W-:Y:S01]  /*4b10*/  ISETP.GE.AND P3, PT, R24, 0x12, PT ;  /* 0x000000121800780c */ /* 0x000fe20003f66270 */
[-C--:B------:R-:W-:Y:S01]  /*4b20*/  FMUL R68, R68, R12.reuse ;  /* 0x0000000c44447220 */ /* 0x080fe20000400000 */
[----:B------:R-:W-:Y:S01]  /*4b30*/  F2FP.SATFINITE.E4M3.F32.PACK_AB_MERGE_C R75, RZ, R75, RZ ;  /* 0x0000004bff4b723e */ /* 0x000fe200048070ff */
[----:B------:R1:W-:Y:S01]  /*4b40*/  @!P5 STG.E.U8 desc[UR20][R14.64+0x9], R21 ;  /* 0x000009150e00d986 */ /* 0x0003e2000c101114 */
[C---:B------:R-:W-:Y:S01]  /*4b50*/  ISETP.LT.OR P5, PT, R6.reuse, 0x1, !P3 ;  /* 0x000000010600780c */ /* 0x040fe20005fa1670 */
[-C--:B------:R-:W-:Y:S01]  /*4b60*/  FMUL R67, R67, R12.reuse ;  /* 0x0000000c43437220 */ /* 0x080fe20000400000 */
[C---:B------:R-:W-:Y:S01]  /*4b70*/  ISETP.LT.OR P3, PT, R6.reuse, 0x9, !P3 ;  /* 0x000000090600780c */ /* 0x040fe20005f61670 */
[----:B------:R-:W-:Y:S01]  /*4b80*/  @!P1 STG.E.U8 desc[UR20][R16.64+0x8], R79 ;  /* 0x0000084f10009986 */ /* 0x000fe2000c101114 */
[----:B------:R-:W-:Y:S01]  /*4b90*/  ISETP.LT.OR P1, PT, R6, 0x1, !P0 ;  /* 0x000000010600780c */ /* 0x000fe20004721670 */
[----:B------:R-:W-:Y:S01]  /*4ba0*/  FMUL R66, R66, R12 ;  /* 0x0000000c42427220 */ /* 0x000fe20000400000 */
[----:B0-----:R-:W-:Y:S01]  /*4bb0*/  F2FP.SATFINITE.E4M3.F32.PACK_AB_MERGE_C R5, RZ, R76, RZ ;  /* 0x0000004cff05723e */ /* 0x001fe200048070ff */
[----:B------:R-:W-:Y:S01]  /*4bc0*/  @!P2 STG.E.U8 desc[UR20][R16.64+0x9], R25 ;  /* 0x000009191000a986 */ /* 0x000fe2000c101114 */
[----:B------:R-:W-:Y:S01]  /*4bd0*/  ISETP.GE.AND P2, PT, R24, 0x19, PT ;  /* 0x000000191800780c */ /* 0x000fe20003f46270 */
[-C--:B------:R-:W-:Y:S01]  /*4be0*/  FMUL R65, R65, R12.reuse ;  /* 0x0000000c41417220 */ /* 0x080fe20000400000 */
[----:B------:R-:W-:Y:S01]  /*4bf0*/  ISETP.LT.OR P0, PT, R6, 0x9, !P0 ;  /* 0x000000090600780c */ /* 0x000fe20004701670 */
[----:B------:R-:W-:Y:S01]  /*4c00*/  FMUL R64, R64, R12 ;  /* 0x0000000c40407220 */ /* 0x000fe20000400000 */
[----:B------:R-:W-:Y:S01]  /*4c10*/  ISETP.LT.OR P6, PT, R6, 0x1, !P2 ;  /* 0x000000010600780c */ /* 0x000fe200057c1670 */
[----:B------:R0:W-:Y:S01]  /*4c20*/  @!P5 STG.E.U8 desc[UR20][R14.64+0x11], R5 ;  /* 0x000011050e00d986 */ /* 0x0001e2000c101114 */
[----:B-1----:R-:W-:Y:S01]  /*4c30*/  F2FP.SATFINITE.E4M3.F32.PACK_AB_MERGE_C R21, RZ, R74, RZ ;  /* 0x0000004aff15723e */ /* 0x002fe200048070ff */
[-C--:B------:R-:W-:Y:S01]  /*4c40*/  FMUL R62, R62, R12.reuse ;  /* 0x0000000c3e3e7220 */ /* 0x080fe20000400000 */
[----:B------:R-:W-:Y:S01]  /*4c50*/  F2FP.SATFINITE.E4M3.F32.PACK_AB_MERGE_C R73, RZ, R73, RZ ;  /* 0x00000049ff49723e */ /* 0x000fe200048070ff */
[----:B------:R-:W-:Y:S01]  /*4c60*/  @!P1 STG.E.U8 desc[UR20][R14.64+0x10], R77 ;  /* 0x0000104d0e009986 */ /* 0x000fe2000c101114 */
[----:B------:R-:W-:Y:S01]  /*4c70*/  ISETP.GE.AND P1, PT, R24, 0x1a, PT ;  /* 0x0000001a1800780c */ /* 0x000fe20003f26270 */
[-C--:B------:R-:W-:Y:S01]  /*4c80*/  FMUL R63, R63, R12.reuse ;  /* 0x0000000c3f3f7220 */ /* 0x080fe20000400000 */
[C---:B------:R-:W-:Y:S01]  /*4c90*/  ISETP.LT.OR P2, PT, R6.reuse, 0x9, !P2 ;  /* 0x000000090600780c */ /* 0x040fe20005741670 */
[----:B------:R1:W-:Y:S01]  /*4ca0*/  @!P3 STG.E.U8 desc[UR20][R16.64+0x11], R21 ;  /* 0x000011151000b986 */ /* 0x0003e2000c101114 */
[C---:B------:R-:W-:Y:S01]  /*4cb0*/  ISETP.LT.OR P5, PT, R6.reuse, 0x1, !P1 ;  /* 0x000000010600780c */ /* 0x040fe20004fa1670 */
[----:B------:R-:W-:Y:S01]  /*4cc0*/  FMUL R61, R61, R12 ;  /* 0x0000000c3d3d7220 */ /* 0x000fe20000400000 */
[----:B------:R-:W-:Y:S01]  /*4cd0*/  ISETP.LT.OR P3, PT, R6, 0x9, !P1 ;  /* 0x000000090600780c */ /* 0x000fe20004f61670 */
[----:B------:R-:W-:Y:S01]  /*4ce0*/  @!P0 STG.E.U8 desc[UR20][R16.64+0x10], R75 ;  /* 0x0000104b10008986 */ /* 0x000fe2000c101114 */
[----:B0-----:R-:W-:Y:S01]  /*4cf0*/  F2FP.SATFINITE.E4M3.F32.PACK_AB_MERGE_C R5, RZ, R72, RZ ;  /* 0x00000048ff05723e */ /* 0x001fe200048070ff */
[-C--:B------:R-:W-:Y:S01]  /*4d00*/  FMUL R60, R60, R12.reuse ;  /* 0x0000000c3c3c7220 */ /* 0x080fe20000400000 */
[C---:B------:R-:W-:Y:S01]  /*4d10*/  ISETP.GE.AND P0, PT, R24.reuse, 0x21, PT ;  /* 0x000000211800780c */ /* 0x040fe20003f06270 */
[----:B------:R-:W-:Y:S01]  /*4d20*/  @!P6 STG.E.U8 desc[UR20][R14.64+0x18], R73 ;  /* 0x000018490e00e986 */ /* 0x000fe2000c101114 */
[----:B------:R-:W-:Y:S01]  /*4d30*/  ISETP.GE.AND P1, PT, R24, 0x22, PT ;  /* 0x000000221800780c */ /* 0x000fe20003f26270 */
[-C--:B------:R-:W-:Y:S01]  /*4d40*/  FMUL R59, R59, R12.reuse ;  /* 0x0000000c3b3b7220 */ /* 0x080fe20000400000 */
[----:B------:R-:W-:Y:S01]  /*4d50*/  ISETP.LT.OR P6, PT, R6, 0x1, !P0 ;  /* 0x000000010600780c */ /* 0x000fe200047c1670 */
[----:B------:R-:W-:Y:S01]  /*4d60*/  FMUL R58, R58, R12 ;  /* 0x0000000c3a3a7220 */ /* 0x000fe20000400000 */
[----:B-1----:R-:W-:Y:S01]  /*4d70*/  F2FP.SATFINITE.E4M3.F32.PACK_AB_MERGE_C R21, RZ, R70, RZ ;  /* 0x00000046ff15723e */ /* 0x002fe200048070ff */
[----:B------:R0:W-:Y:S01]  /*4d80*/  @!P5 STG.E.U8 desc[UR20][R14.64+0x19], R5 ;  /* 0x000019050e00d986 */ /* 0x0001e2000c101114 */
[----:B------:R-:W-:Y:S01]  /*4d90*/  ISETP.LT.OR P5, PT, R6, 0x1, !P1 ;  /* 0x000000010600780c */ /* 0x000fe20004fa1670 */
[-C--:B------:R-:W-:Y:S01]  /*4da0*/  FMUL R57, R57, R12.reuse ;  /* 0x0000000c39397220 */ /* 0x080fe20000400000 */
[----:B------:R-:W-:Y:S01]  /*4db0*/  F2FP.SATFINITE.E4M3.F32.PACK_AB_MERGE_C R71, RZ, R71, RZ ;  /* 0x00000047ff47723e */ /* 0x000fe200048070ff */
[----:B------:R1:W-:Y:S01]  /*4dc0*/  @!P3 STG.E.U8 desc[UR20][R16.64+0x19], R21 ;  /* 0x000019151000b986 */ /* 0x0003e2000c101114 */
[----:B------:R-:W-:Y:S01]  /*4dd0*/  F2FP.SATFINITE.E4M3.F32.PACK_AB_MERGE_C R69, RZ, R69, RZ ;  /* 0x00000045ff45723e */ /* 0x000fe200048070ff */
[----:B------:R-:W-:Y:S01]  /*4de0*/  FMUL R56, R56, R12 ;  /* 0x0000000c38387220 */ /* 0x000fe20000400000 */
[----:B------:R-:W-:Y:S01]  /*4df0*/  F2FP.SATFINITE.E4M3.F32.PACK_AB_MERGE_C R25, RZ, R68, RZ ;  /* 0x00000044ff19723e */ /* 0x000fe200048070ff */
[----:B------:R-:W-:Y:S01]  /*4e00*/  @!P2 STG.E.U8 desc[UR20][R16.64+0x18], R71 ;  /* 0x000018471000a986 */ /* 0x000fe2000c101114 */
[----:B------:R-:W-:Y:S01]  /*4e10*/  ISETP.LT.OR P3, PT, R6, 0x9, !P1 ;  /* 0x000000090600780c */ /* 0x000fe20004f61670 */
[-C--:B------:R-:W-:Y:S01]  /*4e20*/  FMUL R23, R23, R12.reuse ;  /* 0x0000000c17177220 */ /* 0x080fe20000400000 */
[----:B------:R-:W-:Y:S01]  /*4e30*/  ISETP.GE.AND P2, PT, R24, 0x29, PT ;  /* 0x000000291800780c */ /* 0x000fe20003f46270 */
[----:B------:R-:W-:Y:S01]  /*4e40*/  @!P6 STG.E.U8 desc[UR20][R14.64+0x20], R69 ;  /* 0x000020450e00e986 */ /* 0x000fe2000c101114 */
[----:B------:R-:W-:Y:S01]  /*4e50*/  ISETP.LT.OR P0, PT, R6, 0x9, !P0 ;  /* 0x000000090600780c */ /* 0x000fe20004701670 */
[----:B------:R-:W-:Y:S01]  /*4e60*/  FMUL R22, R22, R12 ;  /* 0x0000000c16167220 */ /* 0x000fe20000400000 */
[----:B------:R-:W-:Y:S01]  /*4e70*/  ISETP.GE.AND P1, PT, R24, 0x2a, PT ;  /* 0x0000002a1800780c */ /* 0x000fe20003f26270 */
[----:B------:R-:W-:Y:S01]  /*4e80*/  @!P5 STG.E.U8 desc[UR20][R14.64+0x21], R25 ;  /* 0x000021190e00d986 */ /* 0x000fe2000c101114 */
[----:B------:R-:W-:-:S02]  /*4e90*/  ISETP.LT.OR P6, PT, R6, 0x1, !P2 ;  /* 0x000000010600780c */ /* 0x000fc400057c1670 */
[C---:B------:R-:W-:Y:S02]  /*4ea0*/  ISETP.LT.OR P5, PT, R6.reuse, 0x1, !P1 ;  /* 0x000000010600780c */ /* 0x040fe40004fa1670 */
[----:B------:R-:W-:Y:S02]  /*4eb0*/  F2FP.SATFINITE.E4M3.F32.PACK_AB_MERGE_C R67, RZ, R67, RZ ;  /* 0x00000043ff43723e */ /* 0x000fe400048070ff */
[----:B0-----:R-:W-:Y:S02]  /*4ec0*/  F2FP.SATFINITE.E4M3.F32.PACK_AB_MERGE_C R5, RZ, R66, RZ ;  /* 0x00000042ff05723e */ /* 0x001fe400048070ff */
[----:B------:R-:W-:Y:S01]  /*4ed0*/  F2FP.SATFINITE.E4M3.F32.PACK_AB_MERGE_C R65, RZ, R65, RZ ;  /* 0x00000041ff41723e */ /* 0x000fe200048070ff */
[----:B------:R-:W-:Y:S01]  /*4ee0*/  @!P0 STG.E.U8 desc[UR20][R16.64+0x20], R67 ;  /* 0x0000204310008986 */ /* 0x000fe2000c101114 */
[----:B-1----:R-:W-:Y:S02]  /*4ef0*/  F2FP.SATFINITE.E4M3.F32.PACK_AB_MERGE_C R21, RZ, R64, RZ ;  /* 0x00000040ff15723e */ /* 0x002fe400048070ff */
[C---:B------:R-:W-:Y:S01]  /*4f00*/  ISETP.LT.OR P1, PT, R6.reuse, 0x9, !P1 ;  /* 0x000000090600780c */ /* 0x040fe20004f21670 */
[----:B------:R0:W-:Y:S01]  /*4f10*/  @!P3 STG.E.U8 desc[UR20][R16.64+0x21], R5 ;  /* 0x000021051000b986 */ /* 0x0001e2000c101114 */
[----:B------:R-:W-:-:S02]  /*4f20*/  ISETP.LT.OR P2, PT, R6, 0x9, !P2 ;  /* 0x000000090600780c */ /* 0x000fc40005741670 */
[C---:B------:R-:W-:Y:S01]  /*4f30*/  ISETP.GE.AND P3, PT, R24.reuse, 0x31, PT ;  /* 0x000000311800780c */ /* 0x040fe20003f66270 */
[----:B------:R-:W-:Y:S01]  /*4f40*/  @!P6 STG.E.U8 desc[UR20][R14.64+0x28], R65 ;  /* 0x000028410e00e986 */ /* 0x000fe2000c101114 */
[----:B------:R-:W-:Y:S02]  /*4f50*/  ISETP.GE.AND P0, PT, R24, 0x32, PT ;  /* 0x000000321800780c */ /* 0x000fe40003f06270 */
[----:B------:R-:W-:Y:S01]  /*4f60*/  F2FP.SATFINITE.E4M3.F32.PACK_AB_MERGE_C R63, RZ, R63, RZ ;  /* 0x0000003fff3f723e */ /* 0x000fe200048070ff */
[----:B------:R1:W-:Y:S01]  /*4f70*/  @!P5 STG.E.U8 desc[UR20][R14.64+0x29], R21 ;  /* 0x000029150e00d986 */ /* 0x0003e2000c101114 */
[C---:B------:R-:W-:Y:S02]  /*4f80*/  ISETP.LT.OR P5, PT, R6.reuse, 0x1, !P3 ;  /* 0x000000010600780c */ /* 0x040fe40005fa1670 */
[----:B------:R-:W-:Y:S02]  /*4f90*/  ISETP.LT.OR P6, PT, R6, 0x1, !P0 ;  /* 0x000000010600780c */ /* 0x000fe400047c1670 */
[----:B0-----:R-:W-:Y:S01]  /*4fa0*/  F2FP.SATFINITE.E4M3.F32.PACK_AB_MERGE_C R5, RZ, R62, RZ ;  /* 0x0000003eff05723e */ /* 0x001fe200048070ff */
[----:B------:R-:W-:Y:S01]  /*4fb0*/  @!P2 STG.E.U8 desc[UR20][R16.64+0x28], R63 ;  /* 0x0000283f1000a986 */ /* 0x000fe2000c101114 */
[----:B------:R-:W-:-:S02]  /*4fc0*/  F2FP.SATFINITE.E4M3.F32.PACK_AB_MERGE_C R61, RZ, R61, RZ ;  /* 0x0000003dff3d723e */ /* 0x000fc400048070ff */
[----:B------:R-:W-:Y:S01]  /*4fd0*/  ISETP.GE.AND P2, PT, R24, 0x3a, PT ;  /* 0x0000003a1800780c */ /* 0x000fe20003f46270 */
[----:B------:R0:W-:Y:S01]  /*4fe0*/  @!P1 STG.E.U8 desc[UR20][R16.64+0x29], R5 ;  /* 0x0000290510009986 */ /* 0x0001e2000c101114 */
[----:B------:R-:W-:Y:S02]  /*4ff0*/  ISETP.LT.OR P1, PT, R6, 0x9, !P3 ;  /* 0x000000090600780c */ /* 0x000fe40005f21670 */
[----:B-1----:R-:W-:Y:S01]  /*5000*/  F2FP.SATFINITE.E4M3.F32.PACK_AB_MERGE_C R21, RZ, R60, RZ ;  /* 0x0000003cff15723e */ /* 0x002fe200048070ff */
[----:B------:R-:W-:Y:S01]  /*5010*/  @!P5 STG.E.U8 desc[UR20][R14.64+0x30], R61 ;  /* 0x0000303d0e00d986 */ /* 0x000fe2000c101114 */
[----:B------:R-:W-:Y:S02]  /*5020*/  ISETP.GE.AND P3, PT, R24, 0x39, PT ;  /* 0x000000391800780c */ /* 0x000fe40003f66270 */
[C---:B------:R-:W-:Y:S01]  /*5030*/  ISETP.LT.OR P0, PT, R6.reuse, 0x9, !P0 ;  /* 0x000000090600780c */ /* 0x040fe20004701670 */
[----:B------:R1:W-:Y:S01]  /*5040*/  @!P6 STG.E.U8 desc[UR20][R14.64+0x31], R21 ;  /* 0x000031150e00e986 */ /* 0x0003e2000c101114 */
[----:B------:R-:W-:-:S02]  /*5050*/  ISETP.LT.OR P5, PT, R6, 0x1, !P3 ;  /* 0x000000010600780c */ /* 0x000fc40005fa1670 */
[C---:B------:R-:W-:Y:S02]  /*5060*/  ISETP.LT.OR P6, PT, R6.reuse, 0x1, !P2 ;  /* 0x000000010600780c */ /* 0x040fe400057c1670 */
[C---:B------:R-:W-:Y:S02]  /*5070*/  ISETP.LT.OR P3, PT, R6.reuse, 0x9, !P3 ;  /* 0x000000090600780c */ /* 0x040fe40005f61670 */
[----:B------:R-:W-:Y:S02]  /*5080*/  ISETP.LT.OR P2, PT, R6, 0x9, !P2 ;  /* 0x000000090600780c */ /* 0x000fe40005741670 */
[----:B------:R-:W-:Y:S02]  /*5090*/  F2FP.SATFINITE.E4M3.F32.PACK_AB_MERGE_C R59, RZ, R59, RZ ;  /* 0x0000003bff3b723e */ /* 0x000fe400048070ff */
[----:B0-----:R-:W-:Y:S02]  /*50a0*/  F2FP.SATFINITE.E4M3.F32.PACK_AB_MERGE_C R5, RZ, R58, RZ ;  /* 0x0000003aff05723e */ /* 0x001fe400048070ff */
[----:B------:R-:W-:Y:S01]  /*50b0*/  F2FP.SATFINITE.E4M3.F32.PACK_AB_MERGE_C R57, RZ, R57, RZ ;  /* 0x00000039ff39723e */ /* 0x000fe200048070ff */
[----:B------:R0:W-:Y:S01]  /*50c0*/  @!P1 STG.E.U8 desc[UR20][R16.64+0x30], R59 ;  /* 0x0000303b10009986 */ /* 0x0001e2000c101114 */
[----:B-1----:R-:W-:-:S02]  /*50d0*/  F2FP.SATFINITE.E4M3.F32.PACK_AB_MERGE_C R21, RZ, R56, RZ ;  /* 0x00000038ff15723e */ /* 0x002fc400048070ff */
[----:B------:R-:W-:Y:S01]  /*50e0*/  F2FP.SATFINITE.E4M3.F32.PACK_AB_MERGE_C R23, RZ, R23, RZ ;  /* 0x00000017ff17723e */ /* 0x000fe200048070ff */
[----:B------:R0:W-:Y:S01]  /*50f0*/  @!P0 STG.E.U8 desc[UR20][R16.64+0x31], R5 ;  /* 0x0000310510008986 */ /* 0x0001e2000c101114 */
[----:B------:R-:W-:-:S03]  /*5100*/  F2FP.SATFINITE.E4M3.F32.PACK_AB_MERGE_C R25, RZ, R22, RZ ;  /* 0x00000016ff19723e */ /* 0x000fc600048070ff */
[----:B------:R0:W-:Y:S04]  /*5110*/  @!P5 STG.E.U8 desc[UR20][R14.64+0x38], R57 ;  /* 0x000038390e00d986 */ /* 0x0001e8000c101114 */
[----:B------:R0:W-:Y:S04]  /*5120*/  @!P6 STG.E.U8 desc[UR20][R14.64+0x39], R21 ;  /* 0x000039150e00e986 */ /* 0x0001e8000c101114 */
[----:B------:R0:W-:Y:S04]  /*5130*/  @!P3 STG.E.U8 desc[UR20][R16.64+0x38], R23 ;  /* 0x000038171000b986 */ /* 0x0001e8000c101114 */
[----:B------:R0:W-:Y:S02]  /*5140*/  @!P2 STG.E.U8 desc[UR20][R16.64+0x39], R25 ;  /* 0x000039191000a986 */ /* 0x0001e4000c101114 */
.L_x_102:
[----:B------:R-:W-:Y:S05]  /*5150*/  BSYNC B0 ;  /* 0x0000000000007941 */ /* 0x000fea0003800000 */
.L_x_36:
[C---:B------:R-:W-:Y:S01]  /*5160*/  LEA R2, P0, R8.reuse, R2, 0x1 ;  /* 0x0000000208027211 */ /* 0x040fe200078008ff */
[----:B------:R-:W-:Y:S01]  /*5170*/  ULDC.64 UR6, c[0x0][0x650] ;  /* 0x0001940000067ab9 */ /* 0x000fe20000000a00 */
[----:B-----5:R-:W-:Y:S01]  /*5180*/  IMAD.U32 R4, RZ, RZ, UR12 ;  /* 0x0000000cff047e24 */ /* 0x020fe2000f8e00ff */
[----:B0-----:R-:W-:Y:S01]  /*5190*/  PRMT R14, RZ, 0x7610, R14 ;  /* 0x00007610ff0e7816 */ /* 0x001fe2000000000e */
[----:B------:R-:W-:Y:S01]  /*51a0*/  IMAD.MOV.U32 R6, RZ, RZ, -0x1 ;  /* 0xffffffffff067424 */ /* 0x000fe200078e00ff */
[----:B------:R-:W-:Y:S01]  /*51b0*/  LEA.HI.X R3, R8, R3, R0, 0x1, P0 ;  /* 0x0000000308037211 */ /* 0x000fe200000f0c00 */
[----:B------:R0:W-:Y:S01]  /*51c0*/  SYNCS.ARRIVE.TRANS64.A1T0 RZ, [R4+UR23], RZ ;  /* 0x000000ff04ff79a7 */ /* 0x0001e20008100017 */
[----:B------:R-:W-:Y:S01]  /*51d0*/  ISETP.GE.U32.AND P0, PT, R2, UR6, PT ;  /* 0x0000000602007c0c */ /* 0x000fe2000bf06070 */
[----:B------:R-:W-:-:S03]  /*51e0*/  IMAD.MOV.U32 R5, RZ, RZ, -0x1 ;  /* 0xffffffffff057424 */ /* 0x000fc600078e00ff */
[----:B------:R-:W-:Y:S01]  /*51f0*/  ISETP.GE.U32.AND.EX P0, PT, R3, UR7, PT, P0 ;  /* 0x0000000703007c0c */ /* 0x000fe2000bf06100 */
[----:B0-----:R-:W-:-:S12]  /*5200*/  IMAD.MOV.U32 R4, RZ, RZ, -0x1 ;  /* 0xffffffffff047424 */ /* 0x001fd800078e00ff */
[----:B------:R-:W-:Y:S05]  /*5210*/  @P0 BRA `(.L_x_103) ;  /* 0x0000000400600947 */ /* 0x000fea0003800000 */
[----:B------:R-:W0:Y:S01]  /*5220*/  S2R R26, SR_CTAID.X ;  /* 0x00000000001a7919 */ /* 0x000e220000002500 */
[----:B--234-:R-:W2:Y:S01]  /*5230*/  LDC.64 R20, c[0x0][0x628] ;  /* 0x00018a00ff147b82 */ /* 0x01cea20000000a00 */
[----:B------:R-:W-:Y:S01]  /*5240*/  ULDC UR6, c[0x0][0x150] ;  /* 0x0000540000067ab9 */ /* 0x000fe20000000800 */
[----:B-1----:R-:W-:Y:S01]  /*5250*/  IMAD.MOV.U32 R16, RZ, RZ, R2 ;  /* 0x000000ffff107224 */ /* 0x002fe200078e0002 */
[----:B------:R-:W1:Y:S01]  /*5260*/  S2R R28, SR_CTAID.Y ;  /* 0x00000000001c7919 */ /* 0x000e620000002600 */
[----:B------:R-:W-:-:S04]  /*5270*/  IMAD.MOV.U32 R17, RZ, RZ, R3 ;  /* 0x000000ffff117224 */ /* 0x000fc800078e0003 */
[----:B------:R-:W3:Y:S08]  /*5280*/  LDC R29, c[0x0][0x144] ;  /* 0x00005100ff1d7b82 */ /* 0x000ef00000000800 */
[----:B------:R-:W4:Y:S08]  /*5290*/  LDC R6, c[0x0][0x630] ;  /* 0x00018c00ff067b82 */ /* 0x000f300000000800 */
[----:B------:R-:W1:Y:S01]  /*52a0*/  LDC.64 R24, c[0x0][0x620] ;  /* 0x00018800ff187b82 */ /* 0x000e620000000a00 */
[----:B--2---:R-:W-:-:S04]  /*52b0*/  ISETP.NE.U32.AND P0, PT, R20, RZ, PT ;  /* 0x000000ff1400720c */ /* 0x004fc80003f05070 */
[----:B------:R-:W-:Y:S02]  /*52c0*/  ISETP.NE.AND.EX P0, PT, R21, RZ, PT, P0 ;  /* 0x000000ff1500720c */ /* 0x000fe40003f05300 */
[----:B0-----:R-:W-:-:S05]  /*52d0*/  I2FP.F32.U32 R4, R26 ;  /* 0x0000001a00047245 */ /* 0x001fca0000201000 */
[----:B------:R-:W-:-:S04]  /*52e0*/  FMUL R4, R4, UR6 ;  /* 0x0000000604047c20 */ /* 0x000fc80008400000 */
[----:B------:R0:W2:Y:S02]  /*52f0*/  F2I.U32.TRUNC.NTZ R27, R4 ;  /* 0x00000004001b7305 */ /* 0x0000a4000020f000 */
[----:B---34-:R-:W-:Y:S05]  /*5300*/  @!P0 BRA `(.L_x_104) ;  /* 0x0000000000288947 */ /* 0x018fea0003800000 */
[----:B------:R-:W3:Y:S02]  /*5310*/  LDC R5, c[0x0][0x634] ;  /* 0x00018d00ff057b82 */ /* 0x000ee40000000800 */
[----:B---3--:R-:W-:-:S05]  /*5320*/  IADD3 R17, P0, R2, R5, RZ ;  /* 0x0000000502117210 */ /* 0x008fca0007f1e0ff */
[----:B------:R-:W-:-:S04]  /*5330*/  IMAD.X R23, RZ, RZ, R3, P0 ;  /* 0x000000ffff177224 */ /* 0x000fc800000e0603 */
[----:B0-----:R-:W-:-:S04]  /*5340*/  IMAD.WIDE.U32 R4, R23, R20, RZ ;  /* 0x0000001417047225 */ /* 0x001fc800078e00ff */
[----:B------:R-:W-:-:S04]  /*5350*/  IMAD.WIDE.U32 R14, P0, R17, R21, R4 ;  /* 0x00000015110e7225 */ /* 0x000fc80007800004 */
[----:B------:R-:W-:-:S04]  /*5360*/  IMAD.WIDE.U32 R4, R17, R20, RZ ;  /* 0x0000001411047225 */ /* 0x000fc800078e00ff */
[----:B------:R-:W-:Y:S01]  /*5370*/  IMAD.X R17, RZ, RZ, RZ, P0 ;  /* 0x000000ffff117224 */ /* 0x000fe200000e06ff */
[----:B------:R-:W-:Y:S01]  /*5380*/  IADD3 RZ, P0, R5, R14, RZ ;  /* 0x0000000e05ff7210 */ /* 0x000fe20007f1e0ff */
[----:B------:R-:W-:-:S04]  /*5390*/  IMAD.MOV.U32 R16, RZ, RZ, R15 ;  /* 0x000000ffff107224 */ /* 0x000fc800078e000f */
[----:B------:R-:W-:-:S08]  /*53a0*/  IMAD.WIDE.U32.X R16, R23, R21, R16, P0 ;  /* 0x0000001517107225 */ /* 0x000fd000000e0410 */
.L_x_104:
[-CC-:B------:R-:W-:Y:S01]  /*53b0*/  SHF.R.U64 R22, R16, R6.reuse, R17.reuse ;  /* 0x0000000610167219 */ /* 0x180fe20000001211 */
[----:B------:R-:W3:Y:S01]  /*53c0*/  LDC.64 R32, c[0x0][0x640] ;  /* 0x00019000ff207b82 */ /* 0x000ee20000000a00 */
[----:B0-----:R-:W-:Y:S01]  /*53d0*/  SHF.R.U32.HI R4, RZ, R6, R17 ;  /* 0x00000006ff047219 */ /* 0x001fe20000011611 */
[----:B--2---:R-:W-:Y:S01]  /*53e0*/  IMAD.MOV R27, RZ, RZ, -R27 ;  /* 0x000000ffff1b7224 */ /* 0x004fe200078e0a1b */
[----:B------:R-:W-:Y:S01]  /*53f0*/  IADD3 R15, P0, RZ, -R22, RZ ;  /* 0x80000016ff0f7210 */ /* 0x000fe20007f1e0ff */
[----:B------:R-:W-:Y:S01]  /*5400*/  ULDC UR6, c[0x0][0x154] ;  /* 0x0000550000067ab9 */ /* 0x000fe20000000800 */
[----:B------:R-:W-:Y:S02]  /*5410*/  IMAD.MOV.U32 R17, RZ, RZ, 0x1 ;  /* 0x00000001ff117424 */ /* 0x000fe400078e00ff */
[----:B------:R-:W-:Y:S01]  /*5420*/  IMAD R27, R29, R27, R26 ;  /* 0x0000001b1d1b7224 */ /* 0x000fe200078e021a */
[----:B------:R-:W0:Y:S01]  /*5430*/  LDC R14, c[0x0][0x618] ;  /* 0x00018600ff0e7b82 */ /* 0x000e220000000800 */
[----:B------:R-:W-:-:S04]  /*5440*/  IMAD.X R5, RZ, RZ, ~R4, P0 ;  /* 0x000000ffff057224 */ /* 0x000fc800000e0e04 */
[-C--:B-1----:R-:W-:Y:S02]  /*5450*/  IMAD R6, R5, R24.reuse, RZ ;  /* 0x0000001805067224 */ /* 0x082fe400078e02ff */
[C---:B------:R-:W-:Y:S01]  /*5460*/  IMAD.WIDE.U32 R4, R15.reuse, R24, R2 ;  /* 0x000000180f047225 */ /* 0x040fe200078e0002 */
[----:B------:R-:W1:Y:S03]  /*5470*/  LDC R16, c[0x0][0x608] ;  /* 0x00018200ff107b82 */ /* 0x000e660000000800 */
[----:B------:R-:W-:Y:S01]  /*5480*/  IMAD R15, R15, R25, R6 ;  /* 0x000000190f0f7224 */ /* 0x000fe200078e0206 */
[----:B------:R-:W-:-:S03]  /*5490*/  I2FP.F32.U32 R6, R28 ;  /* 0x0000001c00067245 */ /* 0x000fc60000201000 */
[----:B------:R-:W-:Y:S01]  /*54a0*/  IMAD.IADD R5, R5, 0x1, R15 ;  /* 0x0000000105057824 */ /* 0x000fe200078e020f */
[----:B------:R-:W2:Y:S01]  /*54b0*/  LDC R30, c[0x0][0x658] ;  /* 0x00019600ff1e7b82 */ /* 0x000ea20000000800 */
[----:B---3--:R-:W-:Y:S01]  /*54c0*/  ISETP.NE.U32.AND P0, PT, R32, RZ, PT ;  /* 0x000000ff2000720c */ /* 0x008fe20003f05070 */
[----:B------:R-:W-:-:S03]  /*54d0*/  IMAD.MOV.U32 R15, RZ, RZ, -0x1 ;  /* 0xffffffffff0f7424 */ /* 0x000fc600078e00ff */
[----:B------:R-:W-:-:S03]  /*54e0*/  ISETP.NE.AND.EX P0, PT, R33, RZ, PT, P0 ;  /* 0x000000ff2100720c */ /* 0x000fc60003f05300 */
[----:B------:R-:W3:Y:S01]  /*54f0*/  LDC R25, c[0x0][0x148] ;  /* 0x00005200ff197b82 */ /* 0x000ee20000000800 */
[-CC-:B0-----:R-:W-:Y:S02]  /*5500*/  SHF.R.U64 R20, R4, R14.reuse, R5.reuse ;  /* 0x0000000e04147219 */ /* 0x181fe40000001205 */
[----:B------:R-:W-:Y:S01]  /*5510*/  SHF.R.U32.HI R5, RZ, R14, R5 ;  /* 0x0000000eff057219 */ /* 0x000fe20000011605 */
[----:B------:R-:W-:-:S04]  /*5520*/  FMUL R14, R6, UR6 ;  /* 0x00000006060e7c20 */ /* 0x000fc80008400000 */
[----:B------:R-:W0:Y:S01]  /*5530*/  LDC R26, c[0x0][0x600] ;  /* 0x00018000ff1a7b82 */ /* 0x000e220000000800 */
[----:B------:R4:W0:Y:S01]  /*5540*/  F2I.U32.TRUNC.NTZ R23, R14 ;  /* 0x0000000e00177305 */ /* 0x000822000020f000 */
[-CC-:B-1----:R-:W-:Y:S02]  /*5550*/  SHF.R.U64 R6, R20, R16.reuse, R5.reuse ;  /* 0x0000001014067219 */ /* 0x182fe40000001205 */
[----:B------:R-:W-:-:S04]  /*5560*/  SHF.R.U32.HI R5, RZ, R16, R5 ;  /* 0x00000010ff057219 */ /* 0x000fc80000011605 */
[----:B------:R-:W1:Y:S01]  /*5570*/  LDC R31, c[0x0][0x648] ;  /* 0x00019200ff1f7b82 */ /* 0x000e620000000800 */
[-CC-:B--2---:R-:W-:Y:S02]  /*5580*/  SHF.R.U64 R24, R6, R30.reuse, R5.reuse ;  /* 0x0000001e06187219 */ /* 0x184fe40000001205 */
[-C--:B------:R-:W-:Y:S02]  /*5590*/  SHF.L.U32 R15, R15, R30.reuse, RZ ;  /* 0x0000001e0f0f7219 */ /* 0x080fe400000006ff */
[-C--:B------:R-:W-:Y:S01]  /*55a0*/  SHF.R.U32.HI R5, RZ, R30.reuse, R5 ;  /* 0x0000001eff057219 */ /* 0x080fe20000011605 */
[----:B------:R-:W-:Y:S01]  /*55b0*/  IMAD.MOV.U32 R4, RZ, RZ, R24 ;  /* 0x000000ffff047224 */ /* 0x000fe200078e0018 */
[----:B------:R-:W-:Y:S01]  /*55c0*/  SHF.L.U32 R30, R17, R30, RZ ;  /* 0x0000001e111e7219 */ /* 0x000fe200000006ff */
[----:B------:R-:W2:Y:S01]  /*55d0*/  LDC R34, c[0x0][0x638] ;  /* 0x00018e00ff227b82 */ /* 0x000ea20000000800 */
[----:B------:R-:W-:-:S07]  /*55e0*/  LOP3.LUT R29, RZ, R15, RZ, 0x33, !PT ;  /* 0x0000000fff1d7212 */ /* 0x000fce00078e33ff */
[----:B------:R-:W0:Y:S01]  /*55f0*/  LDC R35, c[0x0][0x610] ;  /* 0x00018400ff237b82 */ /* 0x000e220000000800 */
        /* <DEDUP_REMOVED lines=11> */
.L_x_105:
[----:B-1----:R-:W-:Y:S01]  /*56b0*/  SHF.R.U64 R4, R4, R31, R5 ;  /* 0x0000001f04047219 */ /* 0x002fe20000001205 */
[----:B0-----:R-:W-:Y:S01]  /*56c0*/  VIADD R17, R26, 0xffffffff ;  /* 0xffffffff1a117836 */ /* 0x001fe20000000000 */
[----:B------:R-:W-:Y:S01]  /*56d0*/  LOP3.LUT R15, R6, R29, RZ, 0xc0, !PT ;  /* 0x0000001d060f7212 */ /* 0x000fe200078ec0ff */
[----:B------:R-:W-:Y:S02]  /*56e0*/  IMAD.MOV R23, RZ, RZ, -R23 ;  /* 0x000000ffff177224 */ /* 0x000fe400078e0a17 */
[----:B------:R-:W-:Y:S02]  /*56f0*/  IMAD.MOV R5, RZ, RZ, -R4 ;  /* 0x000000ffff057224 */ /* 0x000fe400078e0a04 */
[----:B------:R-:W-:Y:S01]  /*5700*/  IMAD R6, R30, R4, R15 ;  /* 0x000000041e067224 */ /* 0x000fe200078e020f */
[----:B------:R-:W-:Y:S01]  /*5710*/  LOP3.LUT R15, R20, R17, RZ, 0xc0, !PT ;  /* 0x00000011140f7212 */ /* 0x000fe200078ec0ff */
[----:B---3--:R-:W-:Y:S02]  /*5720*/  @P4 IMAD R27, R25, R23, R28 ;  /* 0x00000017191b4224 */ /* 0x008fe400078e021c */
[----:B--2---:R-:W-:-:S02]  /*5730*/  IMAD R4, R5, R34, R24 ;  /* 0x0000002205047224 */ /* 0x004fc400078e0218 */
[----:B------:R-:W-:Y:S02]  /*5740*/  IMAD R6, R6, R35, R27 ;  /* 0x0000002306067224 */ /* 0x000fe400078e021b */
[----:B------:R-:W-:Y:S02]  /*5750*/  IMAD R5, R4, R26, R15 ;  /* 0x0000001a04057224 */ /* 0x000fe400078e020f */
[----:B------:R-:W-:-:S03]  /*5760*/  IMAD.MOV.U32 R14, RZ, RZ, 0x1 ;  /* 0x00000001ff0e7424 */ /* 0x000fc600078e00ff */
[----:B------:R-:W-:Y:S02]  /*5770*/  SEL R4, R5, R6, !P4 ;  /* 0x0000000605047207 */ /* 0x000fe40006000000 */
[----:B------:R-:W-:Y:S01]  /*5780*/  SEL R6, R6, R5, !P4 ;  /* 0x0000000506067207 */ /* 0x000fe20006000000 */
[----:B------:R-:W-:-:S07]  /*5790*/  IMAD.MOV.U32 R5, RZ, RZ, R22 ;  /* 0x000000ffff057224 */ /* 0x000fce00078e0016 */
.L_x_103:
[----:B------:R-:W-:Y:S02]  /*57a0*/  LOP3.LUT P0, RZ, R14, 0xff, RZ, 0xc0, !PT ;  /* 0x000000ff0eff7812 */ /* 0x000fe4000780c0ff */
[----:B------:R-:W-:-:S11]  /*57b0*/  LOP3.LUT R87, R87, 0x1, RZ, 0x3c, !PT ;  /* 0x0000000157577812 */ /* 0x000fd600078e3cff */
[----:B------:R-:W-:Y:S05]  /*57c0*/  @P0 BRA `(.L_x_106) ;  /* 0xffffffbc00840947 */ /* 0x000fea000383ffff */
[----:B------:R-:W-:Y:S05]  /*57d0*/  EXIT ;  /* 0x000000000000794d */ /* 0x000fea0003800000 */
.L_x_14:
[----:B------:R-:W-:-:S08]  /*57e0*/  ISETP.NE.AND P0, PT, R20, RZ, PT ;  /* 0x000000ff1400720c */ /* 0x000fd00003f05270 */
[----:B-----5:R-:W0:-:S00]  /*57f0*/  USETMAXREG.DEALLOC.CTAPOOL 0x28 ;  /* 0x00000028000079c8 */ /* 0x020e0000080e0500 */
[----:B------:R-:W-:Y:S05]  /*5800*/  @P0 EXIT ;  /* 0x000000000000094d */ /* 0x000fea0003800000 */
[----:B0-----:R-:W-:Y:S01]  /*5810*/  LOP3.LUT P0, RZ, R16, 0xff, RZ, 0xc0, !PT ;  /* 0x000000ff10ff7812 */ /* 0x001fe2000780c0ff */
[----:B------:R-:W-:Y:S02]  /*5820*/  IMAD.MOV.U32 R12, RZ, RZ, 0x1 ;  /* 0x00000001ff0c7424 */ /* 0x000fe400078e00ff */
[----:B------:R-:W-:-:S10]  /*5830*/  IMAD.MOV.U32 R15, RZ, RZ, RZ ;  /* 0x000000ffff0f7224 */ /* 0x000fd400078e00ff */
[----:B------:R-:W-:Y:S05]  /*5840*/  @!P0 BRA `(.L_x_107) ;  /* 0x0000000c00048947 */ /* 0x000fea0003800000 */
[----:B------:R-:W-:Y:S01]  /*5850*/  LOP3.LUT P0, RZ, R11, 0x1f, RZ, 0xc0, !PT ;  /* 0x0000001f0bff7812 */ /* 0x000fe2000780c0ff */
[----:B------:R-:W-:Y:S01]  /*5860*/  ULDC UR5, c[0x0][0x658] ;  /* 0x0001960000057ab9 */ /* 0x000fe20000000800 */
[----:B------:R-:W-:Y:S01]  /*5870*/  UMOV UR6, 0xffffffff ;  /* 0xffffffff00067882 */ /* 0x000fe20000000000 */
[----:B------:R-:W-:Y:S01]  /*5880*/  BSSY B0, `(.L_x_107) ;  /* 0x00000bd000007945 */ /* 0x000fe20003800000 */
[----:B------:R-:W-:Y:S01]  /*5890*/  USHF.L.U32 UR6, UR6, UR5, URZ ;  /* 0x0000000506067299 */ /* 0x000fe2000800063f */
[C---:B------:R-:W-:Y:S01]  /*58a0*/  ISETP.NE.AND P2, PT, R10.reuse, RZ, PT ;  /* 0x000000ff0a00720c */ /* 0x040fe20003f45270 */
[----:B------:R-:W-:Y:S01]  /*58b0*/  IMAD.MOV.U32 R14, RZ, RZ, 0x1 ;  /* 0x00000001ff0e7424 */ /* 0x000fe200078e00ff */
[----:B------:R-:W-:Y:S01]  /*58c0*/  ISETP.NE.OR P0, PT, R10, RZ, !P0 ;  /* 0x000000ff0a00720c */ /* 0x000fe20004705670 */
[----:B------:R-:W-:Y:S01]  /*58d0*/  IMAD.MOV.U32 R12, RZ, RZ, 0x1 ;  /* 0x00000001ff0c7424 */ /* 0x000fe200078e00ff */
[----:B------:R-:W-:Y:S01]  /*58e0*/  LOP3.LUT R13, R7, 0x2, RZ, 0xfc, !PT ;  /* 0x00000002070d7812 */ /* 0x000fe200078efcff */
[----:B------:R-:W-:Y:S01]  /*58f0*/  IMAD.MOV.U32 R15, RZ, RZ, RZ ;  /* 0x000000ffff0f7224 */ /* 0x000fe200078e00ff */
[----:B------:R-:W-:Y:S01]  /*5900*/  ULDC UR4, c[0x0][0x600] ;  /* 0x0001800000047ab9 */ /* 0x000fe20000000800 */
[----:B------:R-:W-:Y:S01]  /*5910*/  UMOV UR7, 0x1 ;  /* 0x0000000100077882 */ /* 0x000fe20000000000 */
[----:B------:R-:W-:-:S02]  /*5920*/  UIADD3 UR22, UR13, 0x1, URZ ;  /* 0x000000010d167890 */ /* 0x000fc4000fffe03f */
[----:B------:R-:W-:Y:S02]  /*5930*/  UIADD3 UR16, UR4, -0x1, URZ ;  /* 0xffffffff04107890 */ /* 0x000fe4000fffe03f */
[----:B------:R-:W-:Y:S02]  /*5940*/  USHF.L.U32 UR18, UR7, UR5, URZ ;  /* 0x0000000507127299 */ /* 0x000fe4000800063f */
[----:B------:R-:W-:Y:S01]  /*5950*/  ULOP3.LUT UR17, URZ, UR6, URZ, 0x33, !UPT ;  /* 0x000000063f117292 */ /* 0x000fe2000f8e333f */
[----:B------:R-:W-:-:S11]  /*5960*/  ULDC.64 UR20, c[0x0][0x198] ;  /* 0x0000660000147ab9 */ /* 0x000fd60000000a00 */
.L_x_119:
[----:B------:R-:W-:-:S03]  /*5970*/  UMOV UR4, 0xffffffff ;  /* 0xffffffff00047882 */ /* 0x000fc60000000000 */
[----:B------:R-:W-:Y:S05]  /*5980*/  BRA.DIV UR4, `(.L_x_108) ;  /* 0x00000016043c7947 */ /* 0x000fea000b800000 */
[----:B------:R-:W-:-:S13]  /*5990*/  ELECT P1, URZ, PT ;  /* 0x00000000003f782f */ /* 0x000fda0003820000 */
.L_x_142:
[----:B------:R-:W0:Y:S01]  /*59a0*/  LDC R10, c[0x0][0x28c] ;  /* 0x0000a300ff0a7b82 */ /* 0x000e220000000800 */
[----:B------:R-:W-:Y:S01]  /*59b0*/  BSSY B1, `(.L_x_109) ;  /* 0x0000035000017945 */ /* 0x000fe20003800000 */
[----:B0-----:R-:W-:-:S13]  /*59c0*/  ISETP.LT.OR P1, PT, R10, 0x1, !P1 ;  /* 0x000000010a00780c */ /* 0x001fda0004f21670 */
[----:B------:R-:W-:Y:S05]  /*59d0*/  @P1 BRA `(.L_x_110) ;  /* 0x0000000000c81947 */ /* 0x000fea0003800000 */
[----:B------:R-:W-:Y:S02]  /*59e0*/  IMAD.SHL.U32 R16, R4, 0x40, RZ ;  /* 0x0000004004107824 */ /* 0x000fe400078e00ff */
[----:B------:R-:W-:Y:S02]  /*59f0*/  IMAD.SHL.U32 R17, R6, 0x40, RZ ;  /* 0x0000004006117824 */ /* 0x000fe400078e00ff */
[----:B------:R-:W-:Y:S02]  /*5a00*/  IMAD.MOV.U32 R18, RZ, RZ, RZ ;  /* 0x000000ffff127224 */ /* 0x000fe400078e00ff */
[----:B------:R-:W-:Y:S02]  /*5a10*/  IMAD.U32 R20, RZ, RZ, UR22 ;  /* 0x00000016ff147e24 */ /* 0x000fe4000f8e00ff */
[----:B------:R-:W-:Y:S02]  /*5a20*/  IMAD.MOV.U32 R4, RZ, RZ, R12 ;  /* 0x000000ffff047224 */ /* 0x000fe400078e000c */
[----:B------:R-:W-:-:S07]  /*5a30*/  IMAD.MOV.U32 R6, RZ, RZ, R15 ;  /* 0x000000ffff067224 */ /* 0x000fce00078e000f */
.L_x_114:
[----:B------:R-:W0:Y:S01]  /*5a40*/  S2R R11, SR_CgaCtaId ;  /* 0x00000000000b7919 */ /* 0x000e220000008800 */
[----:B------:R-:W-:-:S04]  /*5a50*/  MOV R10, 0x400 ;  /* 0x00000400000a7802 */ /* 0x000fc80000000f00 */
[----:B0-----:R-:W-:Y:S02]  /*5a60*/  LEA R21, R11, R10, 0x18 ;  /* 0x0000000a0b157211 */ /* 0x001fe400078ec0ff */
[----:B------:R-:W-:Y:S01]  /*5a70*/  SHF.L.U32 R10, R4, 0x1f, RZ ;  /* 0x0000001f040a7819 */ /* 0x000fe200000006ff */
[----:B------:R-:W0:Y:S02]  /*5a80*/  @!P2 LDC R11, c[0x0][0x500] ;  /* 0x00014000ff0bab82 */ /* 0x000e240000000800 */
[----:B------:R-:W-:-:S04]  /*5a90*/  IMAD R19, R6, 0x8, R21 ;  /* 0x0000000806137824 */ /* 0x000fc800078e0215 */
[----:B------:R-:W1:Y:S02]  /*5aa0*/  SYNCS.PHASECHK.TRANS64.TRYWAIT P1, [R19+URZ+0x70], R10 ;  /* 0x0000700a130075a7 */ /* 0x000e64000802017f */
[----:B-1----:R-:W-:Y:S05]  /*5ab0*/  @!P1 BRA `(.L_x_111) ;  /* 0x0000001400109947 */ /* 0x002fea0003800000 */
.L_x_143:
[----:B-1----:R-:W-:Y:S01]  /*5ac0*/  PRMT R10, R13, 0x9910, RZ ;  /* 0x000099100d0a7816 */ /* 0x002fe200000000ff */
[----:B0-----:R0:W-:Y:S03]  /*5ad0*/  @!P2 SYNCS.ARRIVE.TRANS64 RZ, [R19+URZ], R11 ;  /* 0x0000000b13ffa9a7 */ /* 0x0011e6000800003f */
[----:B------:R-:W-:-:S13]  /*5ae0*/  ISETP.NE.AND P1, PT, R10, 0x2, PT ;  /* 0x000000020a00780c */ /* 0x000fda0003f25270 */
[----:B0-----:R-:W-:Y:S05]  /*5af0*/  @P1 BRA `(.L_x_112) ;  /* 0x0000000000041947 */ /* 0x001fea0003800000 */
[----:B------:R-:W-:Y:S01]  /*5b00*/  BPT.TRAP 0x1 ;  /* 0x000000040000795c */ /* 0x000fe20000300000 */
.L_x_112:
[----:B------:R-:W-:Y:S05]  /*5b10*/  @P0 BRA `(.L_x_113) ;  /* 0x0000000000040947 */ /* 0x000fea0003800000 */
[----:B------:R-:W-:Y:S01]  /*5b20*/  BPT.TRAP 0x1 ;  /* 0x000000040000795c */ /* 0x000fe20000300000 */
.L_x_113:
[----:B------:R-:W-:Y:S01]  /*5b30*/  IMAD R21, R6, 0x2000, R21 ;  /* 0x0000200006157824 */ /* 0x000fe200078e0215 */
[----:B------:R-:W-:Y:S01]  /*5b40*/  R2UR UR9, R19 ;  /* 0x00000000130972ca */ /* 0x000fe200000e0000 */
[----:B------:R-:W-:Y:S01]  /*5b50*/  VIADD R20, R20, 0xffffffff ;  /* 0xffffffff14147836 */ /* 0x000fe20000000000 */
[----:B------:R-:W-:Y:S01]  /*5b60*/  UIADD3 UR4, UP0, UR20, 0xf0, URZ ;  /* 0x000000f014047890 */ /* 0x000fe2000ff1e03f */
[----:B------:R-:W-:Y:S01]  /*5b70*/  R2UR UR11, R17 ;  /* 0x00000000110b72ca */ /* 0x000fe200000e0000 */
[----:B------:R-:W-:Y:S01]  /*5b80*/  UIADD3 UR24, UP1, UR20, 0x1f0, URZ ;  /* 0x000001f014187890 */ /* 0x000fe2000ff3e03f */
[----:B------:R-:W-:Y:S01]  /*5b90*/  R2UR UR8, R21 ;  /* 0x00000000150872ca */ /* 0x000fe200000e0000 */
[----:B------:R-:W-:Y:S01]  /*5ba0*/  UIADD3.X UR5, URZ, UR21, URZ, UP0, !UPT ;  /* 0x000000153f057290 */ /* 0x000fe200087fe43f */
[----:B------:R-:W-:Y:S01]  /*5bb0*/  R2UR UR10, R18 ;  /* 0x00000000120a72ca */ /* 0x000fe200000e0000 */
[----:B------:R-:W-:Y:S01]  /*5bc0*/  VIADD R6, R6, 0x1 ;  /* 0x0000000106067836 */ /* 0x000fe20000000000 */
[----:B------:R-:W-:Y:S01]  /*5bd0*/  R2UR UR12, R5 ;  /* 0x00000000050c72ca */ /* 0x000fe200000e0000 */
[----:B------:R-:W-:Y:S01]  /*5be0*/  UIADD3.X UR25, URZ, UR21, URZ, UP1, !UPT ;  /* 0x000000153f197290 */ /* 0x000fe20008ffe43f */
[----:B------:R-:W-:Y:S01]  /*5bf0*/  R2UR UR19, R16 ;  /* 0x00000000101372ca */ /* 0x000fe200000e0000 */
[----:B------:R-:W-:Y:S01]  /*5c00*/  UMOV UR6, 0x0 ;  /* 0x0000000000067882 */ /* 0x000fe20000000000 */
[----:B------:R-:W-:Y:S01]  /*5c10*/  ISETP.GT.AND P3, PT, R20, 0x1, PT ;  /* 0x000000011400780c */ /* 0x000fe20003f64270 */
[----:B------:R-:W-:Y:S01]  /*5c20*/  UMOV UR7, 0x10000000 ;  /* 0x1000000000077882 */ /* 0x000fe20000000000 */
[----:B------:R-:W-:Y:S01]  /*5c30*/  ISETP.NE.AND P1, PT, R6, 0xe, PT ;  /* 0x0000000e0600780c */ /* 0x000fe20003f25270 */
[----:B------:R-:W-:-:S02]  /*5c40*/  VIADD R18, R18, 0x80 ;  /* 0x0000008012127836 */ /* 0x000fc40000000000 */
[----:B------:R-:W-:Y:S01]  /*5c50*/  UIADD3 UR14, UR8, 0x200, URZ ;  /* 0x00000200080e7890 */ /* 0x000fe2000fffe03f */
[----:B------:R-:W-:Y:S01]  /*5c60*/  SEL R11, RZ, 0x1, P1 ;  /* 0x00000001ff0b7807 */ /* 0x000fe20000800000 */
[----:B------:R-:W-:Y:S01]  /*5c70*/  UIADD3 UR15, UR8, 0x1c200, URZ ;  /* 0x0001c200080f7890 */ /* 0x000fe2000fffe03f */
[----:B------:R-:W-:Y:S02]  /*5c80*/  SEL R6, R6, RZ, P1 ;  /* 0x000000ff06067207 */ /* 0x000fe40000800000 */
[----:B------:R-:W-:Y:S02]  /*5c90*/  LOP3.LUT R4, R4, R11, RZ, 0x3c, !PT ;  /* 0x0000000b04047212 */ /* 0x000fe400078e3cff */
[----:B------:R-:W-:Y:S02]  /*5ca0*/  UMOV UR8, UR14 ;  /* 0x0000000e00087c82 */ /* 0x000fe40008000000 */
[----:B------:R0:W-:Y:S02]  /*5cb0*/  UTMALDG.3D [UR8], [UR4], desc[UR6] ;  /* 0x00000608040075b4 */ /* 0x0001e40008011000 */
[----:B0-----:R-:W-:Y:S01]  /*5cc0*/  UMOV UR8, UR15 ;  /* 0x0000000f00087c82 */ /* 0x001fe20008000000 */
[----:B------:R-:W-:-:S02]  /*5cd0*/  UMOV UR11, UR19 ;  /* 0x00000013000b7c82 */ /* 0x000fc40008000000 */
[----:B------:R0:W-:Y:S02]  /*5ce0*/  UTMALDG.3D [UR8], [UR24], desc[UR6] ;  /* 0x00000608180075b4 */ /* 0x0001e40008011000 */
[----:B0-----:R-:W-:Y:S05]  /*5cf0*/  @P3 BRA `(.L_x_114) ;  /* 0xfffffffc00503947 */ /* 0x001fea000383ffff */
.L_x_110:
[----:B------:R-:W-:Y:S05]  /*5d00*/  BSYNC B1 ;  /* 0x0000000000017941 */ /* 0x000fea0003800000 */
.L_x_109:
[----:B------:R-:W-:Y:S01]  /*5d10*/  LOP3.LUT P5, RZ, R14, 0xff, RZ, 0xc0, !PT ;  /* 0x000000ff0eff7812 */ /* 0x000fe200078ac0ff */
[----:B------:R-:W-:Y:S01]  /*5d20*/  VIADD R6, R15, UR13 ;  /* 0x0000000d0f067c36 */ /* 0x000fe20008000000 */
[----:B------:R-:W-:Y:S01]  /*5d30*/  ULDC.64 UR4, c[0x0][0x650] ;  /* 0x0001940000047ab9 */ /* 0x000fe20000000a00 */
[----:B------:R-:W-:Y:S01]  /*5d40*/  IMAD.U32 R11, RZ, RZ, UR13 ;  /* 0x0000000dff0b7e24 */ /* 0x000fe2000f8e00ff */
[----:B------:R-:W-:Y:S01]  /*5d50*/  UISETP.GE.U32.AND UP0, UPT, UR13, 0xe, UPT ;  /* 0x0000000e0d00788c */ /* 0x000fe2000bf06070 */
[----:B------:R-:W-:Y:S01]  /*5d60*/  BSSY B1, `(.L_x_115) ;  /* 0x000006c000017945 */ /* 0x000fe20003800000 */
[----:B------:R-:W-:Y:S02]  /*5d70*/  SHF.R.U32.HI R4, RZ, 0x1, R6 ;  /* 0x00000001ff047819 */ /* 0x000fe40000011606 */
[----:B------:R-:W-:Y:S02]  /*5d80*/  ISETP.GT.U32.AND P1, PT, R6, 0xd, PT ;  /* 0x0000000d0600780c */ /* 0x000fe40003f24070 */
[----:B------:R-:W-:-:S02]  /*5d90*/  PLOP3.LUT P3, PT, PT, PT, UP0, 0x80, 0x0 ;  /* 0x000000000000781c */ /* 0x000fc40003f6f008 */
[----:B------:R-:W-:Y:S01]  /*5da0*/  ISETP.LT.U32.AND P1, PT, R11, 0xe, P1 ;  /* 0x0000000e0b00780c */ /* 0x000fe20000f21070 */
[----:B------:R-:W0:Y:S01]  /*5db0*/  @P5 S2R R10, SR_CgaCtaId ;  /* 0x00000000000a5919 */ /* 0x000e220000008800 */
[----:B------:R-:W-:Y:S02]  /*5dc0*/  @P5 MOV R5, 0x400 ;  /* 0x0000040000055802 */ /* 0x000fe40000000f00 */
[----:B------:R-:W-:Y:S02]  /*5dd0*/  PRMT R14, RZ, 0x7610, R14 ;  /* 0x00007610ff0e7816 */ /* 0x000fe4000000000e */
[----:B0-----:R-:W-:Y:S01]  /*5de0*/  @P5 LEA R10, R10, R5, 0x18 ;  /* 0x000000050a0a5211 */ /* 0x001fe200078ec0ff */
[----:B------:R-:W-:-:S03]  /*5df0*/  IMAD.WIDE.U32 R4, R4, -0x6db6db6d, RZ ;  /* 0x9249249304047825 */ /* 0x000fc600078e00ff */
[----:B------:R0:W-:Y:S01]  /*5e00*/  @P5 SYNCS.ARRIVE.TRANS64.A1T0 RZ, [R10+URZ+0x118], RZ ;  /* 0x000118ff0aff59a7 */ /* 0x0001e2000810003f */
[----:B------:R-:W-:Y:S01]  /*5e10*/  IADD3 R2, P5, R2, R8, RZ ;  /* 0x0000000802027210 */ /* 0x000fe20007fbe0ff */
[----:B------:R-:W-:Y:S01]  /*5e20*/  IMAD.MOV.U32 R4, RZ, RZ, -0x1 ;  /* 0xffffffffff047424 */ /* 0x000fe200078e00ff */
[----:B------:R-:W-:Y:S02]  /*5e30*/  SHF.R.U32.HI R11, RZ, 0x2, R5 ;  /* 0x00000002ff0b7819 */ /* 0x000fe40000011605 */
[----:B------:R-:W-:Y:S01]  /*5e40*/  SEL R5, RZ, 0x1, !P1 ;  /* 0x00000001ff057807 */ /* 0x000fe20004800000 */
[----:B------:R-:W-:Y:S01]  /*5e50*/  IMAD.X R3, R3, 0x1, R0, P5 ;  /* 0x0000000103037824 */ /* 0x000fe200028e0600 */
[----:B------:R-:W-:Y:S01]  /*5e60*/  ISETP.GE.U32.AND P1, PT, R2, UR4, PT ;  /* 0x0000000402007c0c */ /* 0x000fe2000bf26070 */
[----:B------:R-:W-:Y:S01]  /*5e70*/  IMAD R15, R11, -0xe, R6 ;  /* 0xfffffff20b0f7824 */ /* 0x000fe200078e0206 */
[----:B------:R-:W-:Y:S01]  /*5e80*/  LOP3.LUT R12, R12, R5, RZ, 0x3c, !PT ;  /* 0x000000050c0c7212 */ /* 0x000fe200078e3cff */
[----:B------:R-:W-:Y:S01]  /*5e90*/  IMAD.MOV.U32 R6, RZ, RZ, -0x1 ;  /* 0xffffffffff067424 */ /* 0x000fe200078e00ff */
[----:B------:R-:W-:Y:S01]  /*5ea0*/  ISETP.GE.U32.AND.EX P1, PT, R3, UR5, PT, P1 ;  /* 0x0000000503007c0c */ /* 0x000fe2000bf26110 */
[----:B------:R-:W-:Y:S01]  /*5eb0*/  IMAD.MOV.U32 R5, RZ, RZ, -0x1 ;  /* 0xffffffffff057424 */ /* 0x000fe200078e00ff */
[----:B------:R-:W-:-:S02]  /*5ec0*/  @P3 LOP3.LUT R12, R12, 0x1, R11, 0x78, !PT ;  /* 0x000000010c0c3812 */ /* 0x000fc400078e780b */
[----:B0-----:R-:W-:-:S09]  /*5ed0*/  PRMT R10, RZ, 0x7610, R10 ;  /* 0x00007610ff0a7816 */ /* 0x001fd2000000000a */
[----:B------:R-:W-:Y:S05]  /*5ee0*/  @P1 BRA `(.L_x_116) ;  /* 0x00000004004c1947 */ /* 0x000fea0003800000 */
[----:B------:R-:W0:Y:S01]  /*5ef0*/  S2R R17, SR_CTAID.X ;  /* 0x0000000000117919 */ /* 0x000e220000002500 */
[----:B------:R-:W-:Y:S01]  /*5f00*/  ULDC.64 UR4, c[0x0][0x628] ;  /* 0x00018a0000047ab9 */ /* 0x000fe20000000a00 */
[----:B------:R-:W1:Y:S01]  /*5f10*/  LDC R18, c[0x0][0x144] ;  /* 0x00005100ff127b82 */ /* 0x000e620000000800 */
[----:B------:R-:W-:Y:S01]  /*5f20*/  ISETP.NE.U32.AND P1, PT, RZ, UR4, PT ;  /* 0x00000004ff007c0c */ /* 0x000fe2000bf25070 */
[----:B------:R-:W2:Y:S01]  /*5f30*/  S2R R6, SR_CTAID.Y ;  /* 0x0000000000067919 */ /* 0x000ea20000002600 */
[----:B------:R-:W-:Y:S01]  /*5f40*/  ULDC UR6, c[0x0][0x150] ;  /* 0x0000540000067ab9 */ /* 0x000fe20000000800 */
[----:B------:R-:W-:Y:S01]  /*5f50*/  ULDC UR7, c[0x0][0x630] ;  /* 0x00018c0000077ab9 */ /* 0x000fe20000000800 */
[----:B------:R-:W-:Y:S01]  /*5f60*/  ISETP.NE.AND.EX P1, PT, RZ, UR5, PT, P1 ;  /* 0x00000005ff007c0c */ /* 0x000fe2000bf25310 */
[----:B------:R-:W-:Y:S01]  /*5f70*/  IMAD.MOV.U32 R4, RZ, RZ, R2 ;  /* 0x000000ffff047224 */ /* 0x000fe200078e0002 */
[----:B0-----:R-:W-:-:S05]  /*5f80*/  I2FP.F32.U32 R5, R17 ;  /* 0x0000001100057245 */ /* 0x001fca0000201000 */
[----:B------:R-:W-:Y:S01]  /*5f90*/  FMUL R20, R5, UR6 ;  /* 0x0000000605147c20 */ /* 0x000fe20008400000 */
[----:B------:R-:W-:-:S05]  /*5fa0*/  IMAD.MOV.U32 R5, RZ, RZ, R3 ;  /* 0x000000ffff057224 */ /* 0x000fca00078e0003 */
[----:B--2---:R-:W-:Y:S05]  /*5fb0*/  @!P1 BRA `(.L_x_117) ;  /* 0x0000000000289947 */ /* 0x004fea0003800000 */
[----:B------:R-:W-:Y:S02]  /*5fc0*/  ULDC UR6, c[0x0][0x634] ;  /* 0x00018d0000067ab9 */ /* 0x000fe40000000800 */
[----:B------:R-:W-:-:S05]  /*5fd0*/  IADD3 R5, P1, R2, UR6, RZ ;  /* 0x0000000602057c10 */ /* 0x000fca000ff3e0ff */
[----:B------:R-:W-:-:S04]  /*5fe0*/  IMAD.X R19, RZ, RZ, R3, P1 ;  /* 0x000000ffff137224 */ /* 0x000fc800008e0603 */
[----:B------:R-:W-:-:S04]  /*5ff0*/  IMAD.WIDE.U32 R10, R19, UR4, RZ ;  /* 0x00000004130a7c25 */ /* 0x000fc8000f8e00ff */
[----:B------:R-:W-:-:S04]  /*6000*/  IMAD.WIDE.U32 R10, P1, R5, UR5, R10 ;  /* 0x00000005050a7c25 */ /* 0x000fc8000f82000a */
[----:B------:R-:W-:-:S04]  /*6010*/  IMAD.WIDE.U32 R4, R5, UR4, RZ ;  /* 0x0000000405047c25 */ /* 0x000fc8000f8e00ff */
[----:B------:R-:W-:Y:S01]  /*6020*/  IMAD.MOV.U32 R4, RZ, RZ, R11 ;  /* 0x000000ffff047224 */ /* 0x000fe200078e000b */
[----:B------:R-:W-:Y:S01]  /*6030*/  IADD3 RZ, P3, R5, R10, RZ ;  /* 0x0000000a05ff7210 */ /* 0x000fe20007f7e0ff */
[----:B------:R-:W-:-:S04]  /*6040*/  IMAD.X R5, RZ, RZ, RZ, P1 ;  /* 0x000000ffff057224 */ /* 0x000fc800008e06ff */
[----:B------:R-:W-:-:S08]  /*6050*/  IMAD.WIDE.U32.X R4, R19, UR5, R4, P3 ;  /* 0x0000000513047c25 */ /* 0x000fd000098e0404 */
.L_x_117:
[--C-:B------:R-:W-:Y:S01]  /*6060*/  SHF.R.U64 R16, R4, UR7, R5.reuse ;  /* 0x0000000704107c19 */ /* 0x100fe20008001205 */
[----:B------:R-:W0:Y:S01]  /*6070*/  F2I.U32.TRUNC.NTZ R20, R20 ;  /* 0x0000001400147305 */ /* 0x000e22000020f000 */
[----:B------:R-:W-:Y:S01]  /*6080*/  SHF.R.U32.HI R4, RZ, UR7, R5 ;  /* 0x00000007ff047c19 */ /* 0x000fe20008011605 */
[----:B------:R-:W-:Y:S01]  /*6090*/  ULDC.64 UR4, c[0x0][0x620] ;  /* 0x0001880000047ab9 */ /* 0x000fe20000000a00 */
[----:B------:R-:W-:Y:S01]  /*60a0*/  IADD3 R11, P1, RZ, -R16, RZ ;  /* 0x80000010ff0b7210 */ /* 0x000fe20007f3e0ff */
[----:B------:R-:W-:Y:S01]  /*60b0*/  ULDC.64 UR6, c[0x0][0x640] ;  /* 0x0001900000067ab9 */ /* 0x000fe20000000a00 */
[----:B------:R-:W2:Y:S03]  /*60c0*/  LDC R21, c[0x0][0x148] ;  /* 0x00005200ff157b82 */ /* 0x000ea60000000800 */
[----:B------:R-:W-:Y:S01]  /*60d0*/  IMAD.X R4, RZ, RZ, ~R4, P1 ;  /* 0x000000ffff047224 */ /* 0x000fe200008e0e04 */
[----:B------:R-:W-:-:S03]  /*60e0*/  ISETP.NE.U32.AND P1, PT, RZ, UR6, PT ;  /* 0x00000006ff007c0c */ /* 0x000fc6000bf25070 */
[----:B------:R-:W-:Y:S01]  /*60f0*/  IMAD R10, R4, UR4, RZ ;  /* 0x00000004040a7c24 */ /* 0x000fe2000f8e02ff */
[----:B------:R-:W-:Y:S01]  /*6100*/  ISETP.NE.AND.EX P1, PT, RZ, UR7, PT, P1 ;  /* 0x00000007ff007c0c */ /* 0x000fe2000bf25310 */
[----:B------:R-:W-:Y:S01]  /*6110*/  IMAD.WIDE.U32 R4, R11, UR4, R2 ;  /* 0x000000040b047c25 */ /* 0x000fe2000f8e0002 */
[----:B------:R-:W-:-:S03]  /*6120*/  ULDC UR4, c[0x0][0x618] ;  /* 0x0001860000047ab9 */ /* 0x000fc60000000800 */
[----:B------:R-:W-:Y:S01]  /*6130*/  IMAD R11, R11, UR5, R10 ;  /* 0x000000050b0b7c24 */ /* 0x000fe2000f8e020a */
[----:B------:R-:W-:Y:S01]  /*6140*/  ULDC UR5, c[0x0][0x154] ;  /* 0x0000550000057ab9 */ /* 0x000fe20000000800 */
[----:B0-----:R-:W-:Y:S02]  /*6150*/  IMAD.MOV R10, RZ, RZ, -R20 ;  /* 0x000000ffff0a7224 */ /* 0x001fe400078e0a14 */
[----:B------:R-:W-:Y:S02]  /*6160*/  IMAD.IADD R5, R5, 0x1, R11 ;  /* 0x0000000105057824 */ /* 0x000fe400078e020b */
[----:B-1----:R-:W-:Y:S01]  /*6170*/  IMAD R17, R18, R10, R17 ;  /* 0x0000000a12117224 */ /* 0x002fe200078e0211 */
[----:B------:R-:W-:Y:S02]  /*6180*/  I2FP.F32.U32 R10, R6 ;  /* 0x00000006000a7245 */ /* 0x000fe40000201000 */
[--C-:B------:R-:W-:Y:S02]  /*6190*/  SHF.R.U64 R18, R4, UR4, R5.reuse ;  /* 0x0000000404127c19 */ /* 0x100fe40008001205 */
[----:B------:R-:W-:Y:S01]  /*61a0*/  SHF.R.U32.HI R5, RZ, UR4, R5 ;  /* 0x00000004ff057c19 */ /* 0x000fe20008011605 */
[----:B------:R-:W-:Y:S01]  /*61b0*/  FMUL R10, R10, UR5 ;  /* 0x000000050a0a7c20 */ /* 0x000fe20008400000 */
[----:B------:R-:W-:-:S02]  /*61c0*/  ULDC UR4, c[0x0][0x608] ;  /* 0x0001820000047ab9 */ /* 0x000fc40000000800 */
[--C-:B------:R-:W-:Y:S01]  /*61d0*/  SHF.R.U64 R20, R18, UR4, R5.reuse ;  /* 0x0000000412147c19 */ /* 0x100fe20008001205 */
[----:B------:R0:W1:Y:S01]  /*61e0*/  F2I.U32.TRUNC.NTZ R22, R10 ;  /* 0x0000000a00167305 */ /* 0x000062000020f000 */
[----:B------:R-:W-:Y:S01]  /*61f0*/  SHF.R.U32.HI R5, RZ, UR4, R5 ;  /* 0x00000004ff057c19 */ /* 0x000fe20008011605 */
[----:B------:R-:W-:-:S03]  /*6200*/  ULDC UR4, c[0x0][0x658] ;  /* 0x0001960000047ab9 */ /* 0x000fc60000000800 */
[--C-:B------:R-:W-:Y:S02]  /*6210*/  SHF.R.U64 R19, R20, UR4, R5.reuse ;  /* 0x0000000414137c19 */ /* 0x100fe40008001205 */
[----:B------:R-:W-:-:S03]  /*6220*/  SHF.R.U32.HI R23, RZ, UR4, R5 ;  /* 0x00000004ff177c19 */ /* 0x000fc60008011605 */
[----:B------:R-:W-:Y:S02]  /*6230*/  IMAD.MOV.U32 R4, RZ, RZ, R19 ;  /* 0x000000ffff047224 */ /* 0x000fe400078e0013 */
[----:B------:R-:W-:Y:S01]  /*6240*/  IMAD.MOV.U32 R5, RZ, RZ, R23 ;  /* 0x000000ffff057224 */ /* 0x000fe200078e0017 */
[----:B0-----:R-:W-:Y:S06]  /*6250*/  @!P1 BRA `(.L_x_118) ;  /* 0x0000000000289947 */ /* 0x001fec0003800000 */
        /* <DEDUP_REMOVED lines=10> */
.L_x_118:
[----:B------:R-:W-:Y:S01]  /*6300*/  ULDC UR4, c[0x0][0x648] ;  /* 0x0001920000047ab9 */ /* 0x000fe20000000800 */
[----:B-1----:R-:W-:Y:S01]  /*6310*/  IMAD.MOV R22, RZ, RZ, -R22 ;  /* 0x000000ffff167224 */ /* 0x002fe200078e0a16 */
[----:B------:R-:W-:Y:S01]  /*6320*/  SHF.R.U64 R5, R4, UR4, R5 ;  /* 0x0000000404057c19 */ /* 0x000fe20008001205 */
[----:B------:R-:W-:Y:S01]  /*6330*/  ULDC UR4, c[0x0][0x638] ;  /* 0x00018e0000047ab9 */ /* 0x000fe20000000800 */
[----:B------:R-:W-:Y:S01]  /*6340*/  LOP3.LUT R4, R20, UR17, RZ, 0xc0, !PT ;  /* 0x0000001114047c12 */ /* 0x000fe2000f8ec0ff */
[----:B--2---:R-:W-:Y:S01]  /*6350*/  @P4 IMAD R17, R21, R22, R6 ;  /* 0x0000001615114224 */ /* 0x004fe200078e0206 */
[----:B------:R-:W-:Y:S01]  /*6360*/  LOP3.LUT R18, R18, UR16, RZ, 0xc0, !PT ;  /* 0x0000001012127c12 */ /* 0x000fe2000f8ec0ff */
[----:B------:R-:W-:Y:S01]  /*6370*/  IMAD.MOV R6, RZ, RZ, -R5 ;  /* 0x000000ffff067224 */ /* 0x000fe200078e0a05 */
[----:B------:R-:W-:Y:S01]  /*6380*/  ULDC UR5, c[0x0][0x610] ;  /* 0x0001840000057ab9 */ /* 0x000fe20000000800 */
[----:B------:R-:W-:Y:S02]  /*6390*/  IMAD R4, R5, UR18, R4 ;  /* 0x0000001205047c24 */ /* 0x000fe4000f8e0204 */
[----:B------:R-:W-:Y:S01]  /*63a0*/  IMAD R19, R6, UR4, R19 ;  /* 0x0000000406137c24 */ /* 0x000fe2000f8e0213 */
[----:B------:R-:W-:Y:S01]  /*63b0*/  ULDC UR4, c[0x0][0x600] ;  /* 0x0001800000047ab9 */ /* 0x000fe20000000800 */
[----:B------:R-:W-:-:S02]  /*63c0*/  IMAD R17, R4, UR5, R17 ;  /* 0x0000000504117c24 */ /* 0x000fc4000f8e0211 */
[----:B------:R-:W-:Y:S02]  /*63d0*/  IMAD R6, R19, UR4, R18 ;  /* 0x0000000413067c24 */ /* 0x000fe4000f8e0212 */
[----:B------:R-:W-:Y:S02]  /*63e0*/  IMAD.MOV.U32 R10, RZ, RZ, 0x1 ;  /* 0x00000001ff0a7424 */ /* 0x000fe400078e00ff */
[----:B------:R-:W-:Y:S01]  /*63f0*/  IMAD.MOV.U32 R5, RZ, RZ, R16 ;  /* 0x000000ffff057224 */ /* 0x000fe200078e0010 */
[----:B------:R-:W-:Y:S02]  /*6400*/  SEL R4, R6, R17, !P4 ;  /* 0x0000001106047207 */ /* 0x000fe40006000000 */
[----:B------:R-:W-:-:S07]  /*6410*/  SEL R6, R17, R6, !P4 ;  /* 0x0000000611067207 */ /* 0x000fce0006000000 */
.L_x_116:
[----:B------:R-:W-:Y:S05]  /*6420*/  BSYNC B1 ;  /* 0x0000000000017941 */ /* 0x000fea0003800000 */
.L_x_115:
[----:B------:R-:W-:-:S13]  /*6430*/  LOP3.LUT P1, RZ, R10, 0xff, RZ, 0xc0, !PT ;  /* 0x000000ff0aff7812 */ /* 0x000fda000782c0ff */
[----:B------:R-:W-:Y:S05]  /*6440*/  @P1 BRA `(.L_x_119) ;  /* 0xfffffff400481947 */ /* 0x000fea000383ffff */
[----:B------:R-:W-:Y:S05]  /*6450*/  BSYNC B0 ;  /* 0x0000000000007941 */ /* 0x000fea0003800000 */
.L_x_107:
[----:B------:R-:W-:-:S03]  /*6460*/  UMOV UR4, 0xffffffff ;  /* 0xffffffff00047882 */ /* 0x000fc60000000000 */
[----:B------:R-:W-:Y:S05]  /*6470*/  BRA.DIV UR4, `(.L_x_120) ;  /* 0x0000000a04b47947 */ /* 0x000fea000b800000 */
[----:B------:R-:W-:-:S13]  /*6480*/  ELECT P0, URZ, PT ;  /* 0x00000000003f782f */ /* 0x000fda0003800000 */
.L_x_146:
[----:B------:R-:W-:Y:S04]  /*6490*/  BSSY B0, `(.L_x_121) ;  /* 0x0000085000007945 */ /* 0x000fe80003800000 */
[----:B------:R-:W-:Y:S05]  /*64a0*/  @!P0 BRA `(.L_x_122) ;  /* 0x00000008000c8947 */ /* 0x000fea0003800000 */
[----:B------:R-:W-:-:S04]  /*64b0*/  LOP3.LUT R7, R7, 0x2, RZ, 0xfc, !PT ;  /* 0x0000000207077812 */ /* 0x000fc800078efcff */
[----:B------:R-:W-:-:S13]  /*64c0*/  ISETP.NE.AND P0, PT, R7, 0x3, PT ;  /* 0x000000030700780c */ /* 0x000fda0003f05270 */
[----:B------:R-:W-:Y:S05]  /*64d0*/  @!P0 BRA `(.L_x_123) ;  /* 0x0000000000048947 */ /* 0x000fea0003800000 */
[----:B------:R-:W-:Y:S01]  /*64e0*/  BPT.TRAP 0x1 ;  /* 0x000000040000795c */ /* 0x000fe20000300000 */
.L_x_123:
[----:B------:R-:W0:Y:S01]  /*64f0*/  S2R R3, SR_CgaCtaId ;  /* 0x0000000000037919 */ /* 0x000e220000008800 */
[----:B------:R-:W-:Y:S02]  /*6500*/  MOV R0, 0x400 ;  /* 0x0000040000007802 */ /* 0x000fe40000000f00 */
[----:B------:R-:W-:Y:S02]  /*6510*/  SHF.L.U32 R2, R12, 0x1f, RZ ;  /* 0x0000001f0c027819 */ /* 0x000fe400000006ff */
[----:B0-----:R-:W-:-:S05]  /*6520*/  LEA R0, R3, R0, 0x18 ;  /* 0x0000000003007211 */ /* 0x001fca00078ec0ff */
[----:B------:R-:W-:-:S04]  /*6530*/  VIADD R0, R0, 0x70 ;  /* 0x0000007000007836 */ /* 0x000fc80000000000 */
[C---:B------:R-:W-:Y:S02]  /*6540*/  IMAD R5, R15.reuse, 0x8, R0 ;  /* 0x000000080f057824 */ /* 0x040fe400078e0200 */
[----:B------:R-:W-:Y:S02]  /*6550*/  VIADD R15, R15, 0x1 ;  /* 0x000000010f0f7836 */ /* 0x000fe40000000000 */
[----:B------:R-:W0:Y:S03]  /*6560*/  SYNCS.PHASECHK.TRANS64.TRYWAIT P0, [R5+URZ], R2 ;  /* 0x00000002050075a7 */ /* 0x000e26000800017f */
[----:B------:R-:W-:-:S04]  /*6570*/  ISETP.NE.AND P1, PT, R15, 0xe, PT ;  /* 0x0000000e0f00780c */ /* 0x000fc80003f25270 */
[----:B------:R-:W-:Y:S02]  /*6580*/  SEL R3, RZ, 0x1, P1 ;  /* 0x00000001ff037807 */ /* 0x000fe40000800000 */
[----:B------:R-:W-:Y:S02]  /*6590*/  SEL R15, R15, RZ, P1 ;  /* 0x000000ff0f0f7207 */ /* 0x000fe40000800000 */
[----:B------:R-:W-:-:S03]  /*65a0*/  LOP3.LUT R12, R12, R3, RZ, 0x3c, !PT ;  /* 0x000000030c0c7212 */ /* 0x000fc600078e3cff */
[----:B------:R-:W-:Y:S01]  /*65b0*/  IMAD R7, R15, 0x8, R0 ;  /* 0x000000080f077824 */ /* 0x000fe200078e0200 */
[----:B------:R-:W-:Y:S01]  /*65c0*/  SHF.L.U32 R4, R12, 0x1f, RZ ;  /* 0x0000001f0c047819 */ /* 0x000fe200000006ff */
[----:B0-----:R-:W-:Y:S06]  /*65d0*/  @!P0 BRA `(.L_x_124) ;  /* 0x0000000800808947 */ /* 0x001fec0003800000 */
.L_x_147:
[----:B------:R-:W1:Y:S01]  /*65e0*/  SYNCS.PHASECHK.TRANS64.TRYWAIT P0, [R7+URZ], R4 ;  /* 0x00000004070075a7 */ /* 0x000e62000800017f */
[----:B0-----:R-:W-:-:S05]  /*65f0*/  VIADD R2, R15, 0x1 ;  /* 0x000000010f027836 */ /* 0x001fca0000000000 */
[----:B------:R-:W-:-:S04]  /*6600*/  ISETP.NE.AND P1, PT, R2, 0xe, PT ;  /* 0x0000000e0200780c */ /* 0x000fc80003f25270 */
[----:B------:R-:W-:Y:S02]  /*6610*/  SEL R3, RZ, 0x1, P1 ;  /* 0x00000001ff037807 */ /* 0x000fe40000800000 */
[----:B------:R-:W-:Y:S02]  /*6620*/  SEL R9, R2, RZ, P1 ;  /* 0x000000ff02097207 */ /* 0x000fe40000800000 */
[----:B------:R-:W-:-:S03]  /*6630*/  LOP3.LUT R12, R12, R3, RZ, 0x3c, !PT ;  /* 0x000000030c0c7212 */ /* 0x000fc600078e3cff */
[----:B------:R-:W-:Y:S01]  /*6640*/  IMAD R6, R9, 0x8, R0 ;  /* 0x0000000809067824 */ /* 0x000fe200078e0200 */
[----:B------:R-:W-:Y:S01]  /*6650*/  SHF.L.U32 R5, R12, 0x1f, RZ ;  /* 0x0000001f0c057819 */ /* 0x000fe200000006ff */
[----:B-1----:R-:W-:Y:S06]  /*6660*/  @!P0 BRA `(.L_x_125) ;  /* 0x0000000800708947 */ /* 0x002fec0003800000 */
.L_x_148:
[----:B------:R-:W1:Y:S01]  /*6670*/  SYNCS.PHASECHK.TRANS64.TRYWAIT P0, [R6+URZ], R5 ;  /* 0x00000005060075a7 */ /* 0x000e62000800017f */
[----:B------:R-:W-:-:S05]  /*6680*/  VIADD R2, R9, 0x1 ;  /* 0x0000000109027836 */ /* 0x000fca0000000000 */
[----:B------:R-:W-:-:S04]  /*6690*/  ISETP.NE.AND P1, PT, R2, 0xe, PT ;  /* 0x0000000e0200780c */ /* 0x000fc80003f25270 */
[----:B------:R-:W-:Y:S02]  /*66a0*/  SEL R3, RZ, 0x1, P1 ;  /* 0x00000001ff037807 */ /* 0x000fe40000800000 */
[----:B0-----:R-:W-:Y:S02]  /*66b0*/  SEL R7, R2, RZ, P1 ;  /* 0x000000ff02077207 */ /* 0x001fe40000800000 */
[----:B------:R-:W-:-:S03]  /*66c0*/  LOP3.LUT R12, R12, R3, RZ, 0x3c, !PT ;  /* 0x000000030c0c7212 */ /* 0x000fc600078e3cff */
[----:B------:R-:W-:Y:S01]  /*66d0*/  IMAD R9, R7, 0x8, R0 ;  /* 0x0000000807097824 */ /* 0x000fe200078e0200 */
[----:B------:R-:W-:Y:S01]  /*66e0*/  SHF.L.U32 R4, R12, 0x1f, RZ ;  /* 0x0000001f0c047819 */ /* 0x000fe200000006ff */
[----:B-1----:R-:W-:Y:S06]  /*66f0*/  @!P0 BRA `(.L_x_126) ;  /* 0x0000000800608947 */ /* 0x002fec0003800000 */
.L_x_149:
[----:B------:R-:W1:Y:S01]  /*6700*/  SYNCS.PHASECHK.TRANS64.TRYWAIT P0, [R9+URZ], R4 ;  /* 0x00000004090075a7 */ /* 0x000e62000800017f */
[----:B------:R-:W-:-:S05]  /*6710*/  VIADD R2, R7, 0x1 ;  /* 0x0000000107027836 */ /* 0x000fca0000000000 */
[----:B------:R-:W-:-:S04]  /*6720*/  ISETP.NE.AND P1, PT, R2, 0xe, PT ;  /* 0x0000000e0200780c */ /* 0x000fc80003f25270 */
[----:B------:R-:W-:Y:S02]  /*6730*/  SEL R3, RZ, 0x1, P1 ;  /* 0x00000001ff037807 */ /* 0x000fe40000800000 */
[----:B------:R-:W-:Y:S02]  /*6740*/  SEL R7, R2, RZ, P1 ;  /* 0x000000ff02077207 */ /* 0x000fe40000800000 */
[----:B------:R-:W-:-:S03]  /*6750*/  LOP3.LUT R12, R12, R3, RZ, 0x3c, !PT ;  /* 0x000000030c0c7212 */ /* 0x000fc600078e3cff */
[----:B0-----:R-:W-:Y:S01]  /*6760*/  IMAD R6, R7, 0x8, R0 ;  /* 0x0000000807067824 */ /* 0x001fe200078e0200 */
[----:B------:R-:W-:Y:S01]  /*6770*/  SHF.L.U32 R5, R12, 0x1f, RZ ;  /* 0x0000001f0c057819 */ /* 0x000fe200000006ff */
[----:B-1----:R-:W-:Y:S06]  /*6780*/  @!P0 BRA `(.L_x_127) ;  /* 0x0000000800508947 */ /* 0x002fec0003800000 */
.L_x_150:
        /* <DEDUP_REMOVED lines=9> */
.L_x_151:
        /* <DEDUP_REMOVED lines=9> */
.L_x_152:
        /* <DEDUP_REMOVED lines=9> */
.L_x_153:
        /* <DEDUP_REMOVED lines=9> */
.L_x_154:
        /* <DEDUP_REMOVED lines=9> */
.L_x_155:
        /* <DEDUP_REMOVED lines=9> */
.L_x_156:
        /* <DEDUP_REMOVED lines=9> */
.L_x_157:
        /* <DEDUP_REMOVED lines=9> */
.L_x_158:
[----:B------:R-:W1:Y:S01]  /*6c10*/  SYNCS.PHASECHK.TRANS64.TRYWAIT P0, [R6+URZ], R5 ;  /* 0x00000005060075a7 */ /* 0x000e62000800017f */
[----:B------:R-:W-:-:S05]  /*6c20*/  VIADD R2, R7, 0x1 ;  /* 0x0000000107027836 */ /* 0x000fca0000000000 */
[----:B------:R-:W-:-:S04]  /*6c30*/  ISETP.NE.AND P1, PT, R2, 0xe, PT ;  /* 0x0000000e0200780c */ /* 0x000fc80003f25270 */
[----:B0-----:R-:W-:Y:S02]  /*6c40*/  SEL R4, RZ, 0x1, P1 ;  /* 0x00000001ff047807 */ /* 0x001fe40000800000 */
[----:B------:R-:W-:Y:S02]  /*6c50*/  SEL R3, R2, RZ, P1 ;  /* 0x000000ff02037207 */ /* 0x000fe40000800000 */
[----:B------:R-:W-:Y:S01]  /*6c60*/  LOP3.LUT R4, R11, R4, RZ, 0x3c, !PT ;  /* 0x000000040b047212 */ /* 0x000fe200078e3cff */
[----:B-1----:R-:W-:Y:S06]  /*6c70*/  @!P0 BRA `(.L_x_136) ;  /* 0x0000000400c88947 */ /* 0x002fec0003800000 */
.L_x_159:
[----:B------:R-:W-:Y:S01]  /*6c80*/  IMAD R3, R3, 0x8, R0 ;  /* 0x0000000803037824 */ /* 0x000fe200078e0200 */
[----:B------:R-:W-:-:S07]  /*6c90*/  SHF.L.U32 R0, R4, 0x1f, RZ ;  /* 0x0000001f04007819 */ /* 0x000fce00000006ff */
.L_x_137:
[----:B-1----:R1:W2:Y:S02]  /*6ca0*/  SYNCS.PHASECHK.TRANS64.TRYWAIT P0, [R3+URZ], R0 ;  /* 0x00000000030075a7 */ /* 0x0022a4000800017f */
[----:B--2---:R-:W-:Y:S05]  /*6cb0*/  @!P0 NANOSLEEP.SYNCS 0x989680 ;  /* 0x009896800000895d */ /* 0x004fea0003900000 */
[----:B------:R-:W2:Y:S02]  /*6cc0*/  @!P0 SYNCS.PHASECHK.TRANS64 P0, [R3+URZ], R0 ;  /* 0x00000000030085a7 */ /* 0x000ea4000800007f */
[----:B--2---:R-:W-:Y:S05]  /*6cd0*/  @!P0 BRA `(.L_x_137) ;  /* 0xfffffffc00f08947 */ /* 0x004fea000383ffff */
.L_x_122:
[----:B------:R-:W-:Y:S05]  /*6ce0*/  BSYNC B0 ;  /* 0x0000000000007941 */ /* 0x000fea0003800000 */
.L_x_121:
[----:B------:R-:W-:Y:S05]  /*6cf0*/  EXIT ;  /* 0x000000000000794d */ /* 0x000fea0003800000 */
.L_x_16:
[----:B0-----:R-:W-:-:S04]  /*6d00*/  IMAD.U32 R15, RZ, RZ, UR11 ;  /* 0x0000000bff0f7e24 */ /* 0x001fc8000f8e00ff */
[----:B------:R0:W1:Y:S03]  /*6d10*/  SYNCS.PHASECHK.TRANS64.TRYWAIT P0, [R15+URZ+-0x8], R14 ;  /* 0xfffff80e0f0075a7 */ /* 0x000066000800017f */
[----:B-1----:R-:W-:Y:S05]  /*6d20*/  @!P0 NANOSLEEP.SYNCS 0x989680 ;  /* 0x009896800000895d */ /* 0x002fea0003900000 */
[----:B------:R-:W1:Y:S02]  /*6d30*/  @!P0 SYNCS.PHASECHK.TRANS64 P0, [R15+URZ+-0x8], R14 ;  /* 0xfffff80e0f0085a7 */ /* 0x000e64000800007f */
[----:B-1----:R-:W-:Y:S05]  /*6d40*/  @!P0 BRA `(.L_x_16) ;  /* 0xfffffffc00ec8947 */ /* 0x002fea000383ffff */
[----:B------:R-:W-:Y:S05]  /*6d50*/  BRA `(.L_x_138) ;  /* 0xffffffa8003c7947 */ /* 0x000fea000383ffff */
.L_x_21:
[----:B-1----:R-:W-:-:S04]  /*6d60*/  IMAD.U32 R15, RZ, RZ, UR6 ;  /* 0x00000006ff0f7e24 */ /* 0x002fc8000f8e00ff */
[----:B------:R1:W2:Y:S03]  /*6d70*/  SYNCS.PHASECHK.TRANS64.TRYWAIT P0, [R15+URZ], R14 ;  /* 0x0000000e0f0075a7 */ /* 0x0002a6000800017f */
[----:B--2---:R-:W-:Y:S05]  /*6d80*/  @!P0 NANOSLEEP.SYNCS 0x989680 ;  /* 0x009896800000895d */ /* 0x004fea0003900000 */
[----:B------:R-:W2:Y:S02]  /*6d90*/  @!P0 SYNCS.PHASECHK.TRANS64 P0, [R15+URZ], R14 ;  /* 0x0000000e0f0085a7 */ /* 0x000ea4000800007f */
[----:B--2---:R-:W-:Y:S05]  /*6da0*/  @!P0 BRA `(.L_x_21) ;  /* 0xfffffffc00ec8947 */ /* 0x004fea000383ffff */
[----:B------:R-:W-:Y:S05]  /*6db0*/  BRA `(.L_x_20) ;  /* 0xffffffa800e47947 */ /* 0x000fea000383ffff */
.L_x_27:
[----:B-1----:R-:W-:-:S04]  /*6dc0*/  IMAD.U32 R16, RZ, RZ, UR16 ;  /* 0x00000010ff107e24 */ /* 0x002fc8000f8e00ff */
[----:B------:R1:W2:Y:S03]  /*6dd0*/  SYNCS.PHASECHK.TRANS64.TRYWAIT P0, [R16+URZ], R15 ;  /* 0x0000000f100075a7 */ /* 0x0002a6000800017f */
[----:B--2---:R-:W-:Y:S05]  /*6de0*/  @!P0 NANOSLEEP.SYNCS 0x989680 ;  /* 0x009896800000895d */ /* 0x004fea0003900000 */
[----:B------:R-:W2:Y:S02]  /*6df0*/  @!P0 SYNCS.PHASECHK.TRANS64 P0, [R16+URZ], R15 ;  /* 0x0000000f100085a7 */ /* 0x000ea4000800007f */
[----:B--2---:R-:W-:Y:S05]  /*6e00*/  @!P0 BRA `(.L_x_27) ;  /* 0xfffffffc00ec8947 */ /* 0x004fea000383ffff */
[----:B------:R-:W-:Y:S05]  /*6e10*/  BRA `(.L_x_26) ;  /* 0xffffffb000687947 */ /* 0x000fea000383ffff */
.L_x_35:
[----:B0-----:R-:W-:-:S04]  /*6e20*/  IMAD.U32 R15, RZ, RZ, UR11 ;  /* 0x0000000bff0f7e24 */ /* 0x001fc8000f8e00ff */
[----:B------:R0:W1:Y:S03]  /*6e30*/  SYNCS.PHASECHK.TRANS64.TRYWAIT P0, [R15+URZ+0x8], R14 ;  /* 0x0000080e0f0075a7 */ /* 0x000066000800017f */
[----:B-1----:R-:W-:Y:S05]  /*6e40*/  @!P0 NANOSLEEP.SYNCS 0x989680 ;  /* 0x009896800000895d */ /* 0x002fea0003900000 */
[----:B------:R-:W1:Y:S02]  /*6e50*/  @!P0 SYNCS.PHASECHK.TRANS64 P0, [R15+URZ+0x8], R14 ;  /* 0x0000080e0f0085a7 */ /* 0x000e64000800007f */
[----:B-1----:R-:W-:Y:S05]  /*6e60*/  @!P0 BRA `(.L_x_35) ;  /* 0xfffffffc00ec8947 */ /* 0x002fea000383ffff */
[----:B------:R-:W-:Y:S05]  /*6e70*/  BRA `(.L_x_139) ;  /* 0xffffffb800d87947 */ /* 0x000fea000383ffff */
.L_x_108:
[----:B------:R-:W-:Y:S01]  /*6e80*/  BSSY B1, `(.L_x_140) ;  /* 0x0000006000017945 */ /* 0x000fe20003800000 */
[----:B------:R-:W-:-:S07]  /*6e90*/  IMAD.MOV.U32 R10, RZ, RZ, -0x1 ;  /* 0xffffffffff0a7424 */ /* 0x000fce00078e00ff */
[----:B------:R-:W-:Y:S05]  /*6ea0*/  WARPSYNC.COLLECTIVE R10, `(.L_x_141) ;  /* 0x000000000a0c7348 */ /* 0x000fea0003c00000 */
[----:B------:R-:W-:Y:S02]  /*6eb0*/  ELECT P1, UR62, PT ;  /* 0x00000000003e782f */ /* 0x000fe40003820000 */
[----:B------:R-:W-:Y:S01]  /*6ec0*/  MOV R10, UR62 ;  /* 0x0000003e000a7c02 */ /* 0x000fe20008000f00 */
[----:B------:R-:W-:Y:S10]  /*6ed0*/  ENDCOLLECTIVE ;  /* 0x000000000000791b */ /* 0x000ff40003800000 */
.L_x_141:
[----:B------:R-:W-:Y:S05]  /*6ee0*/  BSYNC B1 ;  /* 0x0000000000017941 */ /* 0x000fea0003800000 */
.L_x_140:
[----:B------:R-:W-:Y:S05]  /*6ef0*/  BRA `(.L_x_142) ;  /* 0xffffffe800a87947 */ /* 0x000fea000383ffff */
.L_x_111:
[----:B-1----:R1:W2:Y:S02]  /*6f00*/  SYNCS.PHASECHK.TRANS64.TRYWAIT P1, [R19+URZ+0x70], R10 ;  /* 0x0000700a130075a7 */ /* 0x0022a4000802017f */
[----:B--2---:R-:W-:Y:S05]  /*6f10*/  @!P1 NANOSLEEP.SYNCS 0x989680 ;  /* 0x009896800000995d */ /* 0x004fea0003900000 */
[----:B------:R-:W2:Y:S02]  /*6f20*/  @!P1 SYNCS.PHASECHK.TRANS64 P1, [R19+URZ+0x70], R10 ;  /* 0x0000700a130095a7 */ /* 0x000ea4000802007f */
[----:B--2---:R-:W-:Y:S05]  /*6f30*/  @!P1 BRA `(.L_x_111) ;  /* 0xfffffffc00f09947 */ /* 0x004fea000383ffff */
[----:B------:R-:W-:Y:S05]  /*6f40*/  BRA `(.L_x_143) ;  /* 0xffffffe800dc7947 */ /* 0x000fea000383ffff */
.L_x_120:
[----:B------:R-:W-:Y:S01]  /*6f50*/  BSSY B0, `(.L_x_144) ;  /* 0x0000006000007945 */ /* 0x000fe20003800000 */
[----:B------:R-:W-:-:S07]  /*6f60*/  IMAD.MOV.U32 R10, RZ, RZ, -0x1 ;  /* 0xffffffffff0a7424 */ /* 0x000fce00078e00ff */
[----:B------:R-:W-:Y:S05]  /*6f70*/  WARPSYNC.COLLECTIVE R10, `(.L_x_145) ;  /* 0x000000000a0c7348 */ /* 0x000fea0003c00000 */
[----:B------:R-:W-:Y:S02]  /*6f80*/  ELECT P1, UR62, PT ;  /* 0x00000000003e782f */ /* 0x000fe40003820000 */
[----:B------:R-:W-:Y:S01]  /*6f90*/  MOV R10, UR62 ;  /* 0x0000003e000a7c02 */ /* 0x000fe20008000f00 */
[----:B------:R-:W-:Y:S10]  /*6fa0*/  ENDCOLLECTIVE ;  /* 0x000000000000791b */ /* 0x000ff40003800000 */
.L_x_145:
[----:B------:R-:W-:Y:S05]  /*6fb0*/  BSYNC B0 ;  /* 0x0000000000007941 */ /* 0x000fea0003800000 */
.L_x_144:
[----:B------:R-:W-:Y:S01]  /*6fc0*/  PLOP3.LUT P0, PT, P1, PT, PT, 0x80, 0x0 ;  /* 0x000000000000781c */ /* 0x000fe20000f0f070 */
[----:B------:R-:W-:-:S12]  /*6fd0*/  BRA `(.L_x_146) ;  /* 0xfffffff4002c7947 */ /* 0x000fd8000383ffff */
.L_x_124:
[----:B0-----:R0:W1:Y:S02]  /*6fe0*/  SYNCS.PHASECHK.TRANS64.TRYWAIT P0, [R5+URZ], R2 ;  /* 0x00000002050075a7 */ /* 0x001064000800017f */
[----:B-1----:R-:W-:Y:S05]  /*6ff0*/  @!P0 NANOSLEEP.SYNCS 0x989680 ;  /* 0x009896800000895d */ /* 0x002fea0003900000 */
[----:B------:R-:W1:Y:S02]  /*7000*/  @!P0 SYNCS.PHASECHK.TRANS64 P0, [R5+URZ], R2 ;  /* 0x00000002050085a7 */ /* 0x000e64000800007f */
[----:B-1----:R-:W-:Y:S05]  /*7010*/  @!P0 BRA `(.L_x_124) ;  /* 0xfffffffc00f08947 */ /* 0x002fea000383ffff */
[----:B------:R-:W-:Y:S05]  /*7020*/  BRA `(.L_x_147) ;  /* 0xfffffff4006c7947 */ /* 0x000fea000383ffff */
.L_x_125:
[----:B0-----:R0:W1:Y:S02]  /*7030*/  SYNCS.PHASECHK.TRANS64.TRYWAIT P0, [R7+URZ], R4 ;  /* 0x00000004070075a7 */ /* 0x001064000800017f */
[----:B-1----:R-:W-:Y:S05]  /*7040*/  @!P0 NANOSLEEP.SYNCS 0x989680 ;  /* 0x009896800000895d */ /* 0x002fea0003900000 */
[----:B------:R-:W1:Y:S02]  /*7050*/  @!P0 SYNCS.PHASECHK.TRANS64 P0, [R7+URZ], R4 ;  /* 0x00000004070085a7 */ /* 0x000e64000800007f */
[----:B-1----:R-:W-:Y:S05]  /*7060*/  @!P0 BRA `(.L_x_125) ;  /* 0xfffffffc00f08947 */ /* 0x002fea000383ffff */
[----:B------:R-:W-:Y:S05]  /*7070*/  BRA `(.L_x_148) ;  /* 0xfffffff4007c7947 */ /* 0x000fea000383ffff */
.L_x_126:
[----:B0-----:R0:W1:Y:S02]  /*7080*/  SYNCS.PHASECHK.TRANS64.TRYWAIT P0, [R6+URZ], R5 ;  /* 0x00000005060075a7 */ /* 0x001064000800017f */
[----:B-1----:R-:W-:Y:S05]  /*7090*/  @!P0 NANOSLEEP.SYNCS 0x989680 ;  /* 0x009896800000895d */ /* 0x002fea0003900000 */
[----:B------:R-:W1:Y:S02]  /*70a0*/  @!P0 SYNCS.PHASECHK.TRANS64 P0, [R6+URZ], R5 ;  /* 0x00000005060085a7 */ /* 0x000e64000800007f */
[----:B-1----:R-:W-:Y:S05]  /*70b0*/  @!P0 BRA `(.L_x_126) ;  /* 0xfffffffc00f08947 */ /* 0x002fea000383ffff */
[----:B------:R-:W-:Y:S05]  /*70c0*/  BRA `(.L_x_149) ;  /* 0xfffffff4008c7947 */ /* 0x000fea000383ffff */
.L_x_127:
[----:B0-----:R0:W1:Y:S02]  /*70d0*/  SYNCS.PHASECHK.TRANS64.TRYWAIT P0, [R9+URZ], R4 ;  /* 0x00000004090075a7 */ /* 0x001064000800017f */
[----:B-1----:R-:W-:Y:S05]  /*70e0*/  @!P0 NANOSLEEP.SYNCS 0x989680 ;  /* 0x009896800000895d */ /* 0x002fea0003900000 */
[----:B------:R-:W1:Y:S02]  /*70f0*/  @!P0 SYNCS.PHASECHK.TRANS64 P0, [R9+URZ], R4 ;  /* 0x00000004090085a7 */ /* 0x000e64000800007f */
[----:B-1----:R-:W-:Y:S05]  /*7100*/  @!P0 BRA `(.L_x_127) ;  /* 0xfffffffc00f08947 */ /* 0x002fea000383ffff */
[----:B------:R-:W-:Y:S05]  /*7110*/  BRA `(.L_x_150) ;  /* 0xfffffff4009c7947 */ /* 0x000fea000383ffff */
.L_x_128:
[----:B0-----:R0:W1:Y:S02]  /*7120*/  SYNCS.PHASECHK.TRANS64.TRYWAIT P0, [R6+URZ], R5 ;  /* 0x00000005060075a7 */ /* 0x001064000800017f */
[----:B-1----:R-:W-:Y:S05]  /*7130*/  @!P0 NANOSLEEP.SYNCS 0x989680 ;  /* 0x009896800000895d */ /* 0x002fea0003900000 */
[----:B------:R-:W1:Y:S02]  /*7140*/  @!P0 SYNCS.PHASECHK.TRANS64 P0, [R6+URZ], R5 ;  /* 0x00000005060085a7 */ /* 0x000e64000800007f */
[----:B-1----:R-:W-:Y:S05]  /*7150*/  @!P0 BRA `(.L_x_128) ;  /* 0xfffffffc00f08947 */ /* 0x002fea000383ffff */
[----:B------:R-:W-:Y:S05]  /*7160*/  BRA `(.L_x_151) ;  /* 0xfffffff400ac7947 */ /* 0x000fea000383ffff */
.L_x_129:
[----:B0-----:R0:W1:Y:S02]  /*7170*/  SYNCS.PHASECHK.TRANS64.TRYWAIT P0, [R9+URZ], R4 ;  /* 0x00000004090075a7 */ /* 0x001064000800017f */
[----:B-1----:R-:W-:Y:S05]  /*7180*/  @!P0 NANOSLEEP.SYNCS 0x989680 ;  /* 0x009896800000895d */ /* 0x002fea0003900000 */
[----:B------:R-:W1:Y:S02]  /*7190*/  @!P0 SYNCS.PHASECHK.TRANS64 P0, [R9+URZ], R4 ;  /* 0x00000004090085a7 */ /* 0x000e64000800007f */
[----:B-1----:R-:W-:Y:S05]  /*71a0*/  @!P0 BRA `(.L_x_129) ;  /* 0xfffffffc00f08947 */ /* 0x002fea000383ffff */
[----:B------:R-:W-:Y:S05]  /*71b0*/  BRA `(.L_x_152) ;  /* 0xfffffff400bc7947 */ /* 0x000fea000383ffff */
.L_x_130:
[----:B0-----:R0:W1:Y:S02]  /*71c0*/  SYNCS.PHASECHK.TRANS64.TRYWAIT P0, [R6+URZ], R5 ;  /* 0x00000005060075a7 */ /* 0x001064000800017f */
[----:B-1----:R-:W-:Y:S05]  /*71d0*/  @!P0 NANOSLEEP.SYNCS 0x989680 ;  /* 0x009896800000895d */ /* 0x002fea0003900000 */
[----:B------:R-:W1:Y:S02]  /*71e0*/  @!P0 SYNCS.PHASECHK.TRANS64 P0, [R6+URZ], R5 ;  /* 0x00000005060085a7 */ /* 0x000e64000800007f */
[----:B-1----:R-:W-:Y:S05]  /*71f0*/  @!P0 BRA `(.L_x_130) ;  /* 0xfffffffc00f08947 */ /* 0x002fea000383ffff */
[----:B------:R-:W-:Y:S05]  /*7200*/  BRA `(.L_x_153) ;  /* 0xfffffff400cc7947 */ /* 0x000fea000383ffff */
.L_x_131:
[----:B0-----:R0:W1:Y:S02]  /*7210*/  SYNCS.PHASECHK.TRANS64.TRYWAIT P0, [R9+URZ], R4 ;  /* 0x00000004090075a7 */ /* 0x001064000800017f */
[----:B-1----:R-:W-:Y:S05]  /*7220*/  @!P0 NANOSLEEP.SYNCS 0x989680 ;  /* 0x009896800000895d */ /* 0x002fea0003900000 */
[----:B------:R-:W1:Y:S02]  /*7230*/  @!P0 SYNCS.PHASECHK.TRANS64 P0, [R9+URZ], R4 ;  /* 0x00000004090085a7 */ /* 0x000e64000800007f */
[----:B-1----:R-:W-:Y:S05]  /*7240*/  @!P0 BRA `(.L_x_131) ;  /* 0xfffffffc00f08947 */ /* 0x002fea000383ffff */
[----:B------:R-:W-:Y:S05]  /*7250*/  BRA `(.L_x_154) ;  /* 0xfffffff400dc7947 */ /* 0x000fea000383ffff */
.L_x_132:
[----:B0-----:R0:W1:Y:S02]  /*7260*/  SYNCS.PHASECHK.TRANS64.TRYWAIT P0, [R6+URZ], R5 ;  /* 0x00000005060075a7 */ /* 0x001064000800017f */
[----:B-1----:R-:W-:Y:S05]  /*7270*/  @!P0 NANOSLEEP.SYNCS 0x989680 ;  /* 0x009896800000895d */ /* 0x002fea0003900000 */
[----:B------:R-:W1:Y:S02]  /*7280*/  @!P0 SYNCS.PHASECHK.TRANS64 P0, [R6+URZ], R5 ;  /* 0x00000005060085a7 */ /* 0x000e64000800007f */
[----:B-1----:R-:W-:Y:S05]  /*7290*/  @!P0 BRA `(.L_x_132) ;  /* 0xfffffffc00f08947 */ /* 0x002fea000383ffff */
[----:B------:R-:W-:Y:S05]  /*72a0*/  BRA `(.L_x_155) ;  /* 0xfffffff400ec7947 */ /* 0x000fea000383ffff */
.L_x_133:
[----:B0-----:R0:W1:Y:S02]  /*72b0*/  SYNCS.PHASECHK.TRANS64.TRYWAIT P0, [R9+URZ], R4 ;  /* 0x00000004090075a7 */ /* 0x001064000800017f */
[----:B-1----:R-:W-:Y:S05]  /*72c0*/  @!P0 NANOSLEEP.SYNCS 0x989680 ;  /* 0x009896800000895d */ /* 0x002fea0003900000 */
[----:B------:R-:W1:Y:S02]  /*72d0*/  @!P0 SYNCS.PHASECHK.TRANS64 P0, [R9+URZ], R4 ;  /* 0x00000004090085a7 */ /* 0x000e64000800007f */
[----:B-1----:R-:W-:Y:S05]  /*72e0*/  @!P0 BRA `(.L_x_133) ;  /* 0xfffffffc00f08947 */ /* 0x002fea000383ffff */
[----:B------:R-:W-:Y:S05]  /*72f0*/  BRA `(.L_x_156) ;  /* 0xfffffff400fc7947 */ /* 0x000fea000383ffff */
.L_x_134:
[----:B0-----:R0:W1:Y:S02]  /*7300*/  SYNCS.PHASECHK.TRANS64.TRYWAIT P0, [R6+URZ], R5 ;  /* 0x00000005060075a7 */ /* 0x001064000800017f */
[----:B-1----:R-:W-:Y:S05]  /*7310*/  @!P0 NANOSLEEP.SYNCS 0x989680 ;  /* 0x009896800000895d */ /* 0x002fea0003900000 */
[----:B------:R-:W1:Y:S02]  /*7320*/  @!P0 SYNCS.PHASECHK.TRANS64 P0, [R6+URZ], R5 ;  /* 0x00000005060085a7 */ /* 0x000e64000800007f */
[----:B-1----:R-:W-:Y:S05]  /*7330*/  @!P0 BRA `(.L_x_134) ;  /* 0xfffffffc00f08947 */ /* 0x002fea000383ffff */
[----:B------:R-:W-:Y:S05]  /*7340*/  BRA `(.L_x_157) ;  /* 0xfffffff8000c7947 */ /* 0x000fea000383ffff */
.L_x_135:
[----:B0-----:R0:W1:Y:S02]  /*7350*/  SYNCS.PHASECHK.TRANS64.TRYWAIT P0, [R9+URZ], R4 ;  /* 0x00000004090075a7 */ /* 0x001064000800017f */
[----:B-1----:R-:W-:Y:S05]  /*7360*/  @!P0 NANOSLEEP.SYNCS 0x989680 ;  /* 0x009896800000895d */ /* 0x002fea0003900000 */
[----:B------:R-:W1:Y:S02]  /*7370*/  @!P0 SYNCS.PHASECHK.TRANS64 P0, [R9+URZ], R4 ;  /* 0x00000004090085a7 */ /* 0x000e64000800007f */
[----:B-1----:R-:W-:Y:S05]  /*7380*/  @!P0 BRA `(.L_x_135) ;  /* 0xfffffffc00f08947 */ /* 0x002fea000383ffff */
[----:B------:R-:W-:Y:S05]  /*7390*/  BRA `(.L_x_158) ;  /* 0xfffffff8001c7947 */ /* 0x000fea000383ffff */
.L_x_136:
[----:B0-----:R0:W1:Y:S02]  /*73a0*/  SYNCS.PHASECHK.TRANS64.TRYWAIT P0, [R6+URZ], R5 ;  /* 0x00000005060075a7 */ /* 0x001064000800017f */
[----:B-1----:R-:W-:Y:S05]  /*73b0*/  @!P0 NANOSLEEP.SYNCS 0x989680 ;  /* 0x009896800000895d */ /* 0x002fea0003900000 */
[----:B------:R-:W1:Y:S02]  /*73c0*/  @!P0 SYNCS.PHASECHK.TRANS64 P0, [R6+URZ], R5 ;  /* 0x00000005060085a7 */ /* 0x000e64000800007f */
[----:B-1----:R-:W-:Y:S05]  /*73d0*/  @!P0 BRA `(.L_x_136) ;  /* 0xfffffffc00f08947 */ /* 0x002fea000383ffff */
[----:B------:R-:W-:Y:S05]  /*73e0*/  BRA `(.L_x_159) ;  /* 0xfffffff800247947 */ /* 0x000fea000383ffff */
.L_x_160:
[----:B------:R-:W-:-:S00]  /*73f0*/  BRA `(.L_x_160) ;  /* 0xfffffffc00fc7947 */ /* 0x000fc0000383ffff */
[----:B------:R-:W-:-:S00]  /*7400*/  NOP ;  /* 0x0000000000007918 */ /* 0x000fc00000000000 */
[----:B------:R-:W-:-:S00]  /*7410*/  NOP ;  /* 0x0000000000007918 */ /* 0x000fc00000000000 */
[----:B------:R-:W-:-:S00]  /*7420*/  NOP ;  /* 0x0000000000007918 */ /* 0x000fc00000000000 */
[----:B------:R-:W-:-:S00]  /*7430*/  NOP ;  /* 0x0000000000007918 */ /* 0x000fc00000000000 */
[----:B------:R-:W-:-:S00]  /*7440*/  NOP ;  /* 0x0000000000007918 */ /* 0x000fc00000000000 */
[----:B------:R-:W-:-:S00]  /*7450*/  NOP ;  /* 0x0000000000007918 */ /* 0x000fc00000000000 */
[----:B------:R-:W-:-:S00]  /*7460*/  NOP ;  /* 0x0000000000007918 */ /* 0x000fc00000000000 */
[----:B------:R-:W-:-:S00]  /*7470*/  NOP ;  /* 0x0000000000007918 */ /* 0x000fc00000000000 */
.L_x_161:


//--------------------- .nv.shared._ZN7cutlass13device_kernelINS_4gemm6kernel13GemmUniversalIN4cute5tupleIJiiiiEEENS1_10collective13CollectiveMmaINS1_37MainloopSm90TmaGmmaWarpSpecializedFP8ILi14ENS5_IJNS4_1CILi1EEESB_SB_EEENS1_32KernelTmaWarpSpecializedPingpongEEENS5_IJNSA_ILi64EEESF_NSA_ILi128EEEEEENS_12float_e4m3_tENS5_IJlSB_lEEENS_12float_e5m2_tESJ_NS4_8TiledMMAINS4_8MMA_AtomIJNS4_4SM904GMMA30MMA_64x64x32_F32E4M3E5M2_SS_TNILNSO_7ScaleInE1ELSQ_1EEEEEENS4_6LayoutISC_NS5_IJNSA_ILi0EEESU_SU_EEEEENS5_IJNS4_10UnderscoreESX_SX_EEEEENS4_13SM90_TMA_LOADENS4_14ComposedLayoutINS4_7SwizzleILi3ELi4ELi3EEENS4_18smem_ptr_flag_bitsILi8EEENST_INS5_IJNSA_ILi8EEESG_EEENS5_IJSG_SB_EEEEEEEvNS4_8identityES10_S1A_vS1B_EENS_8epilogue10collective6detail29Sm90TmaWarpSpecializedAdapterINS1E_15DefaultEpilogueISI_SJ_SJ_NS1D_6thread17LinearCombinationISI_Li1EffLNS1I_9ScaleType4KindE0ELNS_15FloatRoundStyleE2ESI_EENS1_15EpilogueDefaultEEEEEvvEEEEvNT_6ParamsE --------------------------
	.section	.nv.shared._ZN7cutlass13device_kernelINS_4gemm6kernel13GemmUniversalIN4cute5tupleIJiiiiEEENS1_10collective13CollectiveMmaINS1_37MainloopSm90TmaGmmaWarpSpecializedFP8ILi14ENS5_IJNS4_1CILi1EEESB_SB_EEENS1_32KernelTmaWarpSpecializedPingpongEEENS5_IJNSA_ILi64EEESF_NSA_ILi128EEEEEENS_12float_e4m3_tENS5_IJlSB_lEEENS_12float_e5m2_tESJ_NS4_8TiledMMAINS4_8MMA_AtomIJNS4_4SM904GMMA30MMA_64x64x32_F32E4M3E5M2_SS_TNILNSO_7ScaleInE1ELSQ_1EEEEEENS4_6LayoutISC_NS5_IJNSA_ILi0EEESU_SU_EEEEENS5_IJNS4_10UnderscoreESX_SX_EEEEENS4_13SM90_TMA_LOADENS4_14ComposedLayoutINS4_7SwizzleILi3ELi4ELi3EEENS4_18smem_ptr_flag_bitsILi8EEENST_INS5_IJNSA_ILi8EEESG_EEENS5_IJSG_SB_EEEEEEEvNS4_8identityES10_S1A_vS1B_EENS_8epilogue10collective6detail29Sm90TmaWarpSpecializedAdapterINS1E_15DefaultEpilogueISI_SJ_SJ_NS1D_6thread17LinearCombinationISI_Li1EffLNS1I_9ScaleType4KindE0ELNS_15FloatRoundStyleE2ESI_EENS1_15EpilogueDefaultEEEEEvvEEEEvNT_6ParamsE,"aw",@nobits
	.sectionflags	@""
	.align	16
	.zero		1024


//--------------------- .nv.shared.reserved.0     --------------------------
	.section	.nv.shared.reserved.0,"aw",@nobits
	.weak		__nv_reservedSMEM_offset_0_alias
	.size		__nv_reservedSMEM_offset_0_alias, 0, 0
	.other		__nv_reservedSMEM_offset_0_alias,@"STO_CUDA_RESERVED_SHARED STV_DEFAULT"
__nv_reservedSMEM_offset_0_alias:
	.zero		0


//--------------------- .nv.global                --------------------------
	.section	.nv.global,"aw",@nobits
.nv.global:
	.type		_ZN40_INTERNAL_57056921_4_k_cu_8b1a65da_232484cute1_E,@object
	.size		_ZN40_INTERNAL_57056921_4_k_cu_8b1a65da_232484cute1_E,(_ZN40_INTERNAL_57056921_4_k_cu_8b1a65da_232484cuda3std3__45__cpo6cbeginE - _ZN40_INTERNAL_57056921_4_k_cu_8b1a65da_232484cute1_E)
_ZN40_INTERNAL_57056921_4_k_cu_8b1a65da_232484cute1_E:
	.zero		1
	.type		_ZN40_INTERNAL_57056921_4_k_cu_8b1a65da_232484cuda3std3__45__cpo6cbeginE,@object
	.size		_ZN40_INTERNAL_57056921_4_k_cu_8b1a65da_232484cuda3std3__45__cpo6cbeginE,(_ZN40_INTERNAL_57056921_4_k_cu_8b1a65da_232484cuda3std3__48in_placeE - _ZN40_INTERNAL_57056921_4_k_cu_8b1a65da_232484cuda3std3__45__cpo6cbeginE)
_ZN40_INTERNAL_57056921_4_k_cu_8b1a65da_232484cuda3std3__45__cpo6cbeginE:
	.zero		1
	.type		_ZN40_INTERNAL_57056921_4_k_cu_8b1a65da_232484cuda3std3__48in_placeE,@object
	.size		_ZN40_INTERNAL_57056921_4_k_cu_8b1a65da_232484cuda3std3__48in_placeE,(_ZN40_INTERNAL_57056921_4_k_cu_8b1a65da_232484cuda3std6ranges3__45__cpo9iter_moveE - _ZN40_INTERNAL_57056921_4_k_cu_8b1a65da_232484cuda3std3__48in_placeE)
_ZN40_INTERNAL_57056921_4_k_cu_8b1a65da_232484cuda3std3__48in_placeE:
	.zero		1
	.type		_ZN40_INTERNAL_57056921_4_k_cu_8b1a65da_232484cuda3std6ranges3__45__cpo9iter_moveE,@object
	.size		_ZN40_INTERNAL_57056921_4_k_cu_8b1a65da_232484cuda3std6ranges3__45__cpo9iter_moveE,(_ZN40_INTERNAL_57056921_4_k_cu_8b1a65da_232484cuda3std3__45__cpo5beginE - _ZN40_INTERNAL_57056921_4_k_cu_8b1a65da_232484cuda3std6ranges3__45__cpo9iter_moveE)
_ZN40_INTERNAL_57056921_4_k_cu_8b1a65da_232484cuda3std6ranges3__45__cpo9iter_moveE:
	.zero		1
	.type		_ZN40_INTERNAL_57056921_4_k_cu_8b1a65da_232484cuda3std3__45__cpo5beginE,@object
	.size		_ZN40_INTERNAL_57056921_4_k_cu_8b1a65da_232484cuda3std3__45__cpo5beginE,(_ZN40_INTERNAL_57056921_4_k_cu_8b1a65da_232484cuda3std3__442_GLOBAL__N__57056921_4_k_cu_8b1a65da_232486ignoreE - _ZN40_INTERNAL_57056921_4_k_cu_8b1a65da_232484cuda3std3__45__cpo5beginE)
_ZN40_INTERNAL_57056921_4_k_cu_8b1a65da_232484cuda3std3__45__cpo5beginE:
	.zero		1
	.type		_ZN40_INTERNAL_57056921_4_k_cu_8b1a65da_232484cuda3std3__442_GLOBAL__N__57056921_4_k_cu_8b1a65da_232486ignoreE,@object
	.size		_ZN40_INTERNAL_57056921_4_k_cu_8b1a65da_232484cuda3std3__442_GLOBAL__N__57056921_4_k_cu_8b1a65da_232486ignoreE,(_ZN40_INTERNAL_57056921_4_k_cu_8b1a65da_232484cute7productE - _ZN40_INTERNAL_57056921_4_k_cu_8b1a65da_232484cuda3std3__442_GLOBAL__N__57056921_4_k_cu_8b1a65da_232486ignoreE)
_ZN40_INTERNAL_57056921_4_k_cu_8b1a65da_232484cuda3std3__442_GLOBAL__N__57056921_4_k_cu_8b1a65da_232486ignoreE:
	.zero		1
	.type		_ZN40_INTERNAL_57056921_4_k_cu_8b1a65da_232484cute7productE,@object
	.size		_ZN40_INTERNAL_57056921_4_k_cu_8b1a65da_232484cute7productE,(_ZN40_INTERNAL_57056921_4_k_cu_8b1a65da_232484cuda3std3__45__cpo3endE - _ZN40_INTERNAL_57056921_4_k_cu_8b1a65da_232484cute7productE)
_ZN40_INTERNAL_57056921_4_k_cu_8b1a65da_232484cute7productE:
	.zero		1
	.type		_ZN40_INTERNAL_57056921_4_k_cu_8b1a65da_232484cuda3std3__45__cpo3endE,@object
	.size		_ZN40_INTERNAL_57056921_4_k_cu_8b1a65da_232484cuda3std3__45__cpo3endE,(_ZN40_INTERNAL_57056921_4_k_cu_8b1a65da_232484cuda3std3__419piecewise_constructE - _ZN40_INTERNAL_57056921_4_k_cu_8b1a65da_232484cuda3std3__45__cpo3endE)
_ZN40_INTERNAL_57056921_4_k_cu_8b1a65da_232484cuda3std3__45__cpo3endE:
	.zero		1
	.type		_ZN40_INTERNAL_57056921_4_k_cu_8b1a65da_232484cuda3std3__419piecewise_constructE,@object
	.size		_ZN40_INTERNAL_57056921_4_k_cu_8b1a65da_232484cuda3std3__419piecewise_constructE,(_ZN40_INTERNAL_57056921_4_k_cu_8b1a65da_232484cuda3std3__45__cpo4cendE - _ZN40_INTERNAL_57056921_4_k_cu_8b1a65da_232484cuda3std3__419piecewise_constructE)
_ZN40_INTERNAL_57056921_4_k_cu_8b1a65da_232484cuda3std3__419piecewise_constructE:
	.zero		1
	.type		_ZN40_INTERNAL_57056921_4_k_cu_8b1a65da_232484cuda3std3__45__cpo4cendE,@object
	.size		_ZN40_INTERNAL_57056921_4_k_cu_8b1a65da_232484cuda3std3__45__cpo4cendE,(_ZN40_INTERNAL_57056921_4_k_cu_8b1a65da_232484cuda3std6ranges3__45__cpo4swapE - _ZN40_INTERNAL_57056921_4_k_cu_8b1a65da_232484cuda3std3__45__cpo4cendE)
_ZN40_INTERNAL_57056921_4_k_cu_8b1a65da_232484cuda3std3__45__cpo4cendE:
	.zero		1
	.type		_ZN40_INTERNAL_57056921_4_k_cu_8b1a65da_232484cuda3std6ranges3__45__cpo4swapE,@object
	.size		_ZN40_INTERNAL_57056921_4_k_cu_8b1a65da_232484cuda3std6ranges3__45__cpo4swapE,(.L_7 - _ZN40_INTERNAL_57056921_4_k_cu_8b1a65da_232484cuda3std6ranges3__45__cpo4swapE)
_ZN40_INTERNAL_57056921_4_k_cu_8b1a65da_232484cuda3std6ranges3__45__cpo4swapE:
	.zero		1
.L_7:


//--------------------- .nv.constant0._ZN7cutlass13device_kernelINS_4gemm6kernel13GemmUniversalIN4cute5tupleIJiiiiEEENS1_10collective13CollectiveMmaINS1_37MainloopSm90TmaGmmaWarpSpecializedFP8ILi14ENS5_IJNS4_1CILi1EEESB_SB_EEENS1_32KernelTmaWarpSpecializedPingpongEEENS5_IJNSA_ILi64EEESF_NSA_ILi128EEEEEENS_12float_e4m3_tENS5_IJlSB_lEEENS_12float_e5m2_tESJ_NS4_8TiledMMAINS4_8MMA_AtomIJNS4_4SM904GMMA30MMA_64x64x32_F32E4M3E5M2_SS_TNILNSO_7ScaleInE1ELSQ_1EEEEEENS4_6LayoutISC_NS5_IJNSA_ILi0EEESU_SU_EEEEENS5_IJNS4_10UnderscoreESX_SX_EEEEENS4_13SM90_TMA_LOADENS4_14ComposedLayoutINS4_7SwizzleILi3ELi4ELi3EEENS4_18smem_ptr_flag_bitsILi8EEENST_INS5_IJNSA_ILi8EEESG_EEENS5_IJSG_SB_EEEEEEEvNS4_8identityES10_S1A_vS1B_EENS_8epilogue10collective6detail29Sm90TmaWarpSpecializedAdapterINS1E_15DefaultEpilogueISI_SJ_SJ_NS1D_6thread17LinearCombinationISI_Li1EffLNS1I_9ScaleType4KindE0ELNS_15FloatRoundStyleE2ESI_EENS1_15EpilogueDefaultEEEEEvvEEEEvNT_6ParamsE --------------------------
	.section	.nv.constant0._ZN7cutlass13device_kernelINS_4gemm6kernel13GemmUniversalIN4cute5tupleIJiiiiEEENS1_10collective13CollectiveMmaINS1_37MainloopSm90TmaGmmaWarpSpecializedFP8ILi14ENS5_IJNS4_1CILi1EEESB_SB_EEENS1_32KernelTmaWarpSpecializedPingpongEEENS5_IJNSA_ILi64EEESF_NSA_ILi128EEEEEENS_12float_e4m3_tENS5_IJlSB_lEEENS_12float_e5m2_tESJ_NS4_8TiledMMAINS4_8MMA_AtomIJNS4_4SM904GMMA30MMA_64x64x32_F32E4M3E5M2_SS_TNILNSO_7ScaleInE1ELSQ_1EEEEEENS4_6LayoutISC_NS5_IJNSA_ILi0EEESU_SU_EEEEENS5_IJNS4_10UnderscoreESX_SX_EEEEENS4_13SM90_TMA_LOADENS4_14ComposedLayoutINS4_7SwizzleILi3ELi4ELi3EEENS4_18smem_ptr_flag_bitsILi8EEENST_INS5_IJNSA_ILi8EEESG_EEENS5_IJSG_SB_EEEEEEEvNS4_8identityES10_S1A_vS1B_EENS_8epilogue10collective6detail29Sm90TmaWarpSpecializedAdapterINS1E_15DefaultEpilogueISI_SJ_SJ_NS1D_6thread17LinearCombinationISI_Li1EffLNS1I_9ScaleType4KindE0ELNS_15FloatRoundStyleE2ESI_EENS1_15EpilogueDefaultEEEEEvvEEEEvNT_6ParamsE,"a",@progbits
	.sectionflags	@""
	.align	4
.nv.constant0._ZN7cutlass13device_kernelINS_4gemm6kernel13GemmUniversalIN4cute5tupleIJiiiiEEENS1_10collective13CollectiveMmaINS1_37MainloopSm90TmaGmmaWarpSpecializedFP8ILi14ENS5_IJNS4_1CILi1EEESB_SB_EEENS1_32KernelTmaWarpSpecializedPingpongEEENS5_IJNSA_ILi64EEESF_NSA_ILi128EEEEEENS_12float_e4m3_tENS5_IJlSB_lEEENS_12float_e5m2_tESJ_NS4_8TiledMMAINS4_8MMA_AtomIJNS4_4SM904GMMA30MMA_64x64x32_F32E4M3E5M2_SS_TNILNSO_7ScaleInE1ELSQ_1EEEEEENS4_6LayoutISC_NS5_IJNSA_ILi0EEESU_SU_EEEEENS5_IJNS4_10UnderscoreESX_SX_EEEEENS4_13SM90_TMA_LOADENS4_14ComposedLayoutINS4_7SwizzleILi3ELi4ELi3EEENS4_18smem_ptr_flag_bitsILi8EEENST_INS5_IJNSA_ILi8EEESG_EEENS5_IJSG_SB_EEEEEEEvNS4_8identityES10_S1A_vS1B_EENS_8epilogue10collective6detail29Sm90TmaWarpSpecializedAdapterINS1E_15DefaultEpilogueISI_SJ_SJ_NS1D_6thread17LinearCombinationISI_Li1EffLNS1I_9ScaleType4KindE0ELNS_15FloatRoundStyleE2ESI_EENS1_15EpilogueDefaultEEEEEvvEEEEvNT_6ParamsE:
	.zero		1664


//--------------------- SYMBOLS --------------------------

	.type		.nv.reservedSmem.offset0,@object
	.size		.nv.reservedSmem.offset0,0x4
